//
// Generated by NVIDIA NVVM Compiler
//
// Compiler Build ID: CL-36424714
// Cuda compilation tools, release 13.0, V13.0.88
// Based on NVVM 20.0.0
//

.version 9.0
.target sm_100
.address_size 64

	// .globl	_Z20GenerateBoardsByCellPiiS_S_
.extern .func  (.param .b64 func_retval0) malloc
(
	.param .b64 malloc_param_0
)
;

.visible .entry _Z20GenerateBoardsByCellPiiS_S_(
	.param .u64 .ptr .align 1 _Z20GenerateBoardsByCellPiiS_S__param_0,
	.param .u32 _Z20GenerateBoardsByCellPiiS_S__param_1,
	.param .u64 .ptr .align 1 _Z20GenerateBoardsByCellPiiS_S__param_2,
	.param .u64 .ptr .align 1 _Z20GenerateBoardsByCellPiiS_S__param_3
)
{
	.reg .pred 	%p<34>;
	.reg .b32 	%r<86>;
	.reg .b64 	%rd<29>;

	ld.param.u64 	%rd11, [_Z20GenerateBoardsByCellPiiS_S__param_0];
	ld.param.u32 	%r26, [_Z20GenerateBoardsByCellPiiS_S__param_1];
	ld.param.u64 	%rd10, [_Z20GenerateBoardsByCellPiiS_S__param_3];
	cvta.to.global.u64 	%rd1, %rd11;
	mov.u32 	%r27, %ntid.x;
	mov.u32 	%r28, %ctaid.x;
	mov.u32 	%r29, %tid.x;
	mad.lo.s32 	%r1, %r27, %r28, %r29;
	setp.ge.s32 	%p1, %r1, %r26;
	@%p1 bra 	$L__BB0_39;
	mul.lo.s32 	%r2, %r1, 81;
	mov.b32 	%r78, 0;
$L__BB0_2:
	add.s32 	%r31, %r78, %r2;
	mul.wide.s32 	%rd12, %r31, 4;
	add.s64 	%rd2, %rd1, %rd12;
	ld.global.u32 	%r32, [%rd2];
	setp.ne.s32 	%p2, %r32, 0;
	mov.u32 	%r79, %r78;
	@%p2 bra 	$L__BB0_33;
$L__BB0_3:
	ld.param.u64 	%rd28, [_Z20GenerateBoardsByCellPiiS_S__param_2];
	mul.hi.u32 	%r37, %r79, -1431655765;
	shr.u32 	%r38, %r37, 1;
	add.s32 	%r39, %r38, %r2;
	mul.lo.s32 	%r40, %r38, 3;
	sub.s32 	%r41, %r79, %r40;
	add.s32 	%r5, %r41, %r2;
	mul.lo.s32 	%r6, %r39, 9;
	add.s32 	%r7, %r6, 8;
	mul.hi.s32 	%r42, %r39, 1431655766;
	shr.u32 	%r43, %r42, 31;
	add.s32 	%r44, %r42, %r43;
	mul.lo.s32 	%r45, %r44, 27;
	mul.hi.s32 	%r46, %r5, 1431655766;
	shr.u32 	%r47, %r46, 31;
	add.s32 	%r48, %r46, %r47;
	mad.lo.s32 	%r8, %r48, 3, %r45;
	add.s32 	%r49, %r8, %r2;
	mul.wide.s32 	%rd13, %r49, 4;
	add.s64 	%rd3, %rd1, %rd13;
	cvt.s64.s32 	%rd14, %r2;
	cvt.s64.s32 	%rd15, %r8;
	add.s64 	%rd16, %rd15, %rd14;
	shl.b64 	%rd17, %rd16, 2;
	add.s64 	%rd4, %rd1, %rd17;
	cvta.to.global.u64 	%rd18, %rd28;
	add.s64 	%rd5, %rd18, 8;
	cvta.to.global.u64 	%rd6, %rd10;
	mov.b32 	%r80, 1;
	mul.wide.u32 	%rd23, %r79, 4;
	add.s64 	%rd24, %rd1, %rd23;
$L__BB0_4:
	mov.u32 	%r81, %r6;
$L__BB0_5:
	setp.eq.s32 	%p7, %r81, %r79;
	@%p7 bra 	$L__BB0_7;
	add.s32 	%r50, %r81, %r2;
	mul.wide.s32 	%rd19, %r50, 4;
	add.s64 	%rd20, %rd1, %rd19;
	ld.global.u32 	%r51, [%rd20];
	setp.eq.s32 	%p8, %r51, %r80;
	@%p8 bra 	$L__BB0_38;
$L__BB0_7:
	add.s32 	%r15, %r81, 1;
	setp.lt.s32 	%p9, %r81, %r7;
	mov.u32 	%r81, %r15;
	@%p9 bra 	$L__BB0_5;
	setp.gt.s32 	%p10, %r5, 2147483575;
	mov.u32 	%r82, %r5;
	@%p10 bra 	$L__BB0_12;
$L__BB0_9:
	setp.eq.s32 	%p11, %r82, %r79;
	@%p11 bra 	$L__BB0_11;
	add.s32 	%r52, %r82, %r2;
	mul.wide.s32 	%rd21, %r52, 4;
	add.s64 	%rd22, %rd1, %rd21;
	ld.global.u32 	%r53, [%rd22];
	setp.eq.s32 	%p12, %r53, %r80;
	@%p12 bra 	$L__BB0_38;
$L__BB0_11:
	add.s32 	%r82, %r82, 9;
	add.s32 	%r54, %r5, 72;
	setp.lt.s32 	%p13, %r82, %r54;
	@%p13 bra 	$L__BB0_9;
$L__BB0_12:
	setp.eq.s32 	%p14, %r8, %r79;
	@%p14 bra 	$L__BB0_14;
	ld.global.u32 	%r55, [%rd3];
	setp.eq.s32 	%p15, %r55, %r80;
	@%p15 bra 	$L__BB0_38;
$L__BB0_14:
	add.s32 	%r56, %r8, 1;
	setp.eq.s32 	%p16, %r56, %r79;
	@%p16 bra 	$L__BB0_16;
	ld.global.u32 	%r57, [%rd4+4];
	setp.eq.s32 	%p17, %r57, %r80;
	@%p17 bra 	$L__BB0_38;
$L__BB0_16:
	add.s32 	%r58, %r8, 2;
	setp.eq.s32 	%p18, %r58, %r79;
	@%p18 bra 	$L__BB0_18;
	ld.global.u32 	%r59, [%rd4+8];
	setp.eq.s32 	%p19, %r59, %r80;
	@%p19 bra 	$L__BB0_38;
$L__BB0_18:
	add.s32 	%r60, %r8, 9;
	setp.eq.s32 	%p20, %r60, %r79;
	@%p20 bra 	$L__BB0_20;
	ld.global.u32 	%r61, [%rd4+36];
	setp.eq.s32 	%p21, %r61, %r80;
	@%p21 bra 	$L__BB0_38;
$L__BB0_20:
	add.s32 	%r62, %r8, 10;
	setp.eq.s32 	%p22, %r62, %r79;
	@%p22 bra 	$L__BB0_22;
	ld.global.u32 	%r63, [%rd4+40];
	setp.eq.s32 	%p23, %r63, %r80;
	@%p23 bra 	$L__BB0_38;
$L__BB0_22:
	add.s32 	%r64, %r8, 11;
	setp.eq.s32 	%p24, %r64, %r79;
	@%p24 bra 	$L__BB0_24;
	ld.global.u32 	%r65, [%rd4+44];
	setp.eq.s32 	%p25, %r65, %r80;
	@%p25 bra 	$L__BB0_38;
$L__BB0_24:
	add.s32 	%r66, %r8, 18;
	setp.eq.s32 	%p26, %r66, %r79;
	@%p26 bra 	$L__BB0_26;
	ld.global.u32 	%r67, [%rd4+72];
	setp.eq.s32 	%p27, %r67, %r80;
	@%p27 bra 	$L__BB0_38;
$L__BB0_26:
	add.s32 	%r68, %r8, 19;
	setp.eq.s32 	%p28, %r68, %r79;
	@%p28 bra 	$L__BB0_28;
	ld.global.u32 	%r69, [%rd4+76];
	setp.eq.s32 	%p29, %r69, %r80;
	@%p29 bra 	$L__BB0_38;
$L__BB0_28:
	add.s32 	%r70, %r8, 20;
	setp.eq.s32 	%p30, %r70, %r79;
	@%p30 bra 	$L__BB0_30;
	ld.global.u32 	%r71, [%rd4+80];
	setp.eq.s32 	%p31, %r71, %r80;
	@%p31 bra 	$L__BB0_38;
$L__BB0_30:
	st.global.u32 	[%rd24], %r80;
	atom.global.add.u32 	%r73, [%rd6], 1;
	mul.lo.s32 	%r84, %r73, 81;
	mov.b32 	%r85, 0;
	mov.u32 	%r83, %r2;
$L__BB0_31:
	mul.wide.s32 	%rd25, %r84, 4;
	add.s64 	%rd7, %rd5, %rd25;
	mul.wide.s32 	%rd26, %r83, 4;
	add.s64 	%rd27, %rd1, %rd26;
	add.s64 	%rd8, %rd27, 8;
	ld.global.u32 	%r74, [%rd27];
	st.global.u32 	[%rd7+-8], %r74;
	setp.eq.s32 	%p32, %r85, 80;
	@%p32 bra 	$L__BB0_38;
	ld.global.u32 	%r75, [%rd8+-4];
	st.global.u32 	[%rd7+-4], %r75;
	ld.global.u32 	%r76, [%rd8];
	st.global.u32 	[%rd7], %r76;
	ld.global.u32 	%r77, [%rd8+4];
	st.global.u32 	[%rd7+4], %r77;
	add.s32 	%r85, %r85, 4;
	add.s32 	%r84, %r84, 4;
	add.s32 	%r83, %r83, 4;
	bra.uni 	$L__BB0_31;
$L__BB0_33:
	add.s32 	%r79, %r78, 1;
	setp.eq.s32 	%p3, %r79, 81;
	@%p3 bra 	$L__BB0_39;
	ld.global.u32 	%r33, [%rd2+4];
	setp.eq.s32 	%p4, %r33, 0;
	@%p4 bra 	$L__BB0_3;
	add.s32 	%r79, %r78, 2;
	ld.global.u32 	%r34, [%rd2+8];
	setp.eq.s32 	%p5, %r34, 0;
	@%p5 bra 	$L__BB0_3;
	add.s32 	%r79, %r78, 3;
	ld.global.u32 	%r35, [%rd2+12];
	setp.eq.s32 	%p6, %r35, 0;
	@%p6 bra 	$L__BB0_3;
	add.s32 	%r78, %r78, 4;
	bra.uni 	$L__BB0_2;
$L__BB0_38:
	add.s32 	%r80, %r80, 1;
	setp.ne.s32 	%p33, %r80, 10;
	@%p33 bra 	$L__BB0_4;
$L__BB0_39:
	ret;

}
	// .globl	_Z10SolveBoardPiiS_
.visible .entry _Z10SolveBoardPiiS_(
	.param .u64 .ptr .align 1 _Z10SolveBoardPiiS__param_0,
	.param .u32 _Z10SolveBoardPiiS__param_1,
	.param .u64 .ptr .align 1 _Z10SolveBoardPiiS__param_2
)
{
	.reg .pred 	%p<85>;
	.reg .b16 	%rs<11>;
	.reg .b32 	%r<116>;
	.reg .b64 	%rd<66>;

	ld.param.u64 	%rd16, [_Z10SolveBoardPiiS__param_0];
	ld.param.u32 	%r33, [_Z10SolveBoardPiiS__param_1];
	ld.param.u64 	%rd17, [_Z10SolveBoardPiiS__param_2];
	mov.u32 	%r34, %ctaid.x;
	mov.u32 	%r35, %ntid.x;
	mov.u32 	%r36, %tid.x;
	mad.lo.s32 	%r1, %r34, %r35, %r36;
	setp.ge.s32 	%p1, %r1, %r33;
	@%p1 bra 	$L__BB1_76;
	{ // callseq 0, 0
	.param .b64 param0;
	st.param.b64 	[param0], 324;
	.param .b64 retval0;
	call.uni (retval0), 
	malloc, 
	(
	param0
	);
	ld.param.b64 	%rd18, [retval0];
	} // callseq 0
	{ // callseq 1, 0
	.param .b64 param0;
	st.param.b64 	[param0], 324;
	.param .b64 retval0;
	call.uni (retval0), 
	malloc, 
	(
	param0
	);
	ld.param.b64 	%rd19, [retval0];
	} // callseq 1
	mul.lo.s32 	%r2, %r1, 81;
	cvta.to.global.u64 	%rd3, %rd16;
	mov.b32 	%r107, 0;
	mov.u32 	%r111, %r107;
$L__BB1_2:
	add.s32 	%r38, %r107, %r2;
	mul.wide.s32 	%rd20, %r38, 4;
	add.s64 	%rd4, %rd3, %rd20;
	ld.global.u32 	%r39, [%rd4];
	mul.wide.u32 	%rd21, %r107, 4;
	add.s64 	%rd5, %rd19, %rd21;
	st.u32 	[%rd5], %r39;
	setp.ne.s32 	%p2, %r39, 0;
	@%p2 bra 	$L__BB1_4;
	mul.wide.s32 	%rd22, %r111, 4;
	add.s64 	%rd23, %rd18, %rd22;
	st.u32 	[%rd23], %r107;
	add.s32 	%r111, %r111, 1;
$L__BB1_4:
	add.s32 	%r7, %r107, 1;
	setp.eq.s32 	%p3, %r7, 81;
	@%p3 bra 	$L__BB1_5;
	bra.uni 	$L__BB1_63;
$L__BB1_5:
	setp.lt.s32 	%p7, %r111, 1;
	mov.b32 	%r114, 0;
	@%p7 bra 	$L__BB1_73;
	mov.b32 	%r114, 0;
$L__BB1_7:
	mul.wide.u32 	%rd30, %r114, 4;
	add.s64 	%rd31, %rd18, %rd30;
	ld.u32 	%r47, [%rd31];
	mul.hi.s32 	%r48, %r47, 954437177;
	shr.u32 	%r49, %r48, 31;
	shr.s32 	%r50, %r48, 1;
	add.s32 	%r17, %r50, %r49;
	mul.lo.s32 	%r51, %r17, 9;
	sub.s32 	%r18, %r47, %r51;
	mul.wide.s32 	%rd32, %r47, 4;
	add.s64 	%rd6, %rd19, %rd32;
	ld.u32 	%r19, [%rd6];
	add.s32 	%r20, %r19, 1;
	st.u32 	[%rd6], %r20;
	setp.gt.u32 	%p8, %r19, 8;
	@%p8 bra 	$L__BB1_70;
	add.s32 	%r52, %r47, 8;
	setp.lt.u32 	%p9, %r52, 17;
	@%p9 bra 	$L__BB1_10;
	mul.wide.s32 	%rd33, %r18, 4;
	add.s64 	%rd34, %rd19, %rd33;
	ld.u32 	%r53, [%rd34];
	setp.eq.s32 	%p10, %r53, %r20;
	@%p10 bra 	$L__BB1_70;
$L__BB1_10:
	add.s32 	%r54, %r47, -9;
	setp.lt.u32 	%p11, %r54, 9;
	@%p11 bra 	$L__BB1_12;
	add.s32 	%r55, %r18, 9;
	mul.wide.u32 	%rd35, %r55, 4;
	add.s64 	%rd36, %rd19, %rd35;
	ld.u32 	%r56, [%rd36];
	setp.eq.s32 	%p12, %r56, %r20;
	@%p12 bra 	$L__BB1_70;
$L__BB1_12:
	add.s32 	%r57, %r47, -18;
	setp.lt.u32 	%p13, %r57, 9;
	@%p13 bra 	$L__BB1_14;
	add.s32 	%r58, %r18, 18;
	mul.wide.u32 	%rd37, %r58, 4;
	add.s64 	%rd38, %rd19, %rd37;
	ld.u32 	%r59, [%rd38];
	setp.eq.s32 	%p14, %r59, %r20;
	@%p14 bra 	$L__BB1_70;
$L__BB1_14:
	add.s32 	%r60, %r47, -27;
	setp.lt.u32 	%p15, %r60, 9;
	@%p15 bra 	$L__BB1_16;
	add.s32 	%r61, %r18, 27;
	mul.wide.u32 	%rd39, %r61, 4;
	add.s64 	%rd40, %rd19, %rd39;
	ld.u32 	%r62, [%rd40];
	setp.eq.s32 	%p16, %r62, %r20;
	@%p16 bra 	$L__BB1_70;
$L__BB1_16:
	add.s32 	%r63, %r47, -36;
	setp.lt.u32 	%p17, %r63, 9;
	@%p17 bra 	$L__BB1_18;
	add.s32 	%r64, %r18, 36;
	mul.wide.u32 	%rd41, %r64, 4;
	add.s64 	%rd42, %rd19, %rd41;
	ld.u32 	%r65, [%rd42];
	setp.eq.s32 	%p18, %r65, %r20;
	@%p18 bra 	$L__BB1_70;
$L__BB1_18:
	add.s32 	%r66, %r47, -45;
	setp.lt.u32 	%p19, %r66, 9;
	@%p19 bra 	$L__BB1_20;
	add.s32 	%r67, %r18, 45;
	mul.wide.u32 	%rd43, %r67, 4;
	add.s64 	%rd44, %rd19, %rd43;
	ld.u32 	%r68, [%rd44];
	setp.eq.s32 	%p20, %r68, %r20;
	@%p20 bra 	$L__BB1_70;
$L__BB1_20:
	add.s32 	%r69, %r47, -54;
	setp.lt.u32 	%p21, %r69, 9;
	@%p21 bra 	$L__BB1_22;
	add.s32 	%r70, %r18, 54;
	mul.wide.u32 	%rd45, %r70, 4;
	add.s64 	%rd46, %rd19, %rd45;
	ld.u32 	%r71, [%rd46];
	setp.eq.s32 	%p22, %r71, %r20;
	@%p22 bra 	$L__BB1_70;
$L__BB1_22:
	add.s32 	%r72, %r47, -63;
	setp.lt.u32 	%p23, %r72, 9;
	@%p23 bra 	$L__BB1_24;
	add.s32 	%r73, %r18, 63;
	mul.wide.u32 	%rd47, %r73, 4;
	add.s64 	%rd48, %rd19, %rd47;
	ld.u32 	%r74, [%rd48];
	setp.eq.s32 	%p24, %r74, %r20;
	@%p24 bra 	$L__BB1_70;
$L__BB1_24:
	add.s32 	%r75, %r47, -72;
	setp.lt.u32 	%p25, %r75, 9;
	@%p25 bra 	$L__BB1_26;
	add.s32 	%r76, %r18, 72;
	mul.wide.u32 	%rd49, %r76, 4;
	add.s64 	%rd50, %rd19, %rd49;
	ld.u32 	%r77, [%rd50];
	setp.eq.s32 	%p26, %r77, %r20;
	@%p26 bra 	$L__BB1_70;
$L__BB1_26:
	setp.eq.s32 	%p27, %r18, 0;
	mul.wide.s32 	%rd51, %r51, 4;
	add.s64 	%rd7, %rd19, %rd51;
	@%p27 bra 	$L__BB1_29;
	ld.u32 	%r79, [%rd7];
	setp.eq.s32 	%p28, %r79, %r20;
	@%p28 bra 	$L__BB1_70;
	setp.eq.s32 	%p29, %r18, 1;
	@%p29 bra 	$L__BB1_31;
$L__BB1_29:
	ld.u32 	%r80, [%rd7+4];
	setp.eq.s32 	%p30, %r80, %r20;
	@%p30 bra 	$L__BB1_70;
	setp.eq.s32 	%p31, %r18, 2;
	@%p31 bra 	$L__BB1_33;
$L__BB1_31:
	ld.u32 	%r81, [%rd7+8];
	setp.eq.s32 	%p32, %r81, %r20;
	@%p32 bra 	$L__BB1_70;
	setp.eq.s32 	%p33, %r18, 3;
	@%p33 bra 	$L__BB1_35;
$L__BB1_33:
	ld.u32 	%r82, [%rd7+12];
	setp.eq.s32 	%p34, %r82, %r20;
	@%p34 bra 	$L__BB1_70;
	setp.eq.s32 	%p35, %r18, 4;
	@%p35 bra 	$L__BB1_37;
$L__BB1_35:
	ld.u32 	%r83, [%rd7+16];
	setp.eq.s32 	%p36, %r83, %r20;
	@%p36 bra 	$L__BB1_70;
	setp.eq.s32 	%p37, %r18, 5;
	@%p37 bra 	$L__BB1_39;
$L__BB1_37:
	ld.u32 	%r84, [%rd7+20];
	setp.eq.s32 	%p38, %r84, %r20;
	@%p38 bra 	$L__BB1_70;
	setp.eq.s32 	%p39, %r18, 6;
	@%p39 bra 	$L__BB1_41;
$L__BB1_39:
	ld.u32 	%r85, [%rd7+24];
	setp.eq.s32 	%p40, %r85, %r20;
	@%p40 bra 	$L__BB1_70;
	setp.eq.s32 	%p41, %r18, 7;
	@%p41 bra 	$L__BB1_43;
$L__BB1_41:
	ld.u32 	%r86, [%rd7+28];
	setp.eq.s32 	%p42, %r86, %r20;
	@%p42 bra 	$L__BB1_70;
	setp.eq.s32 	%p43, %r18, 8;
	@%p43 bra 	$L__BB1_44;
$L__BB1_43:
	ld.u32 	%r87, [%rd7+32];
	setp.eq.s32 	%p44, %r87, %r20;
	@%p44 bra 	$L__BB1_70;
$L__BB1_44:
	mul.hi.s32 	%r88, %r17, 1431655766;
	shr.u32 	%r89, %r88, 31;
	add.s32 	%r90, %r88, %r89;
	mul.lo.s32 	%r22, %r90, 3;
	sub.s32 	%r21, %r17, %r22;
	cvt.u16.u32 	%rs2, %r18;
	mul.lo.s16 	%rs3, %rs2, 86;
	shr.u16 	%rs4, %rs3, 15;
	shr.u16 	%rs5, %rs3, 8;
	add.s16 	%rs6, %rs5, %rs4;
	mul.lo.s16 	%rs7, %rs6, 3;
	sub.s16 	%rs1, %rs2, %rs7;
	cvt.u32.u16 	%r91, %rs1;
	cvt.s32.s8 	%r92, %r91;
	sub.s32 	%r23, %r18, %r92;
	mul.lo.s32 	%r24, %r90, 27;
	or.b32  	%r93, %r21, %r92;
	setp.eq.s32 	%p45, %r93, 0;
	add.s32 	%r94, %r23, %r24;
	mul.wide.s32 	%rd52, %r94, 4;
	add.s64 	%rd8, %rd19, %rd52;
	@%p45 bra 	$L__BB1_46;
	ld.u32 	%r95, [%rd8];
	setp.eq.s32 	%p46, %r95, %r20;
	@%p46 bra 	$L__BB1_70;
$L__BB1_46:
	setp.eq.s32 	%p47, %r21, 0;
	add.s32 	%r25, %r23, 1;
	setp.eq.s32 	%p48, %r25, %r18;
	and.pred  	%p49, %p47, %p48;
	cvt.s64.s32 	%rd53, %r24;
	cvt.s64.s32 	%rd9, %r23;
	add.s64 	%rd54, %rd9, %rd53;
	shl.b64 	%rd55, %rd54, 2;
	add.s64 	%rd10, %rd19, %rd55;
	@%p49 bra 	$L__BB1_48;
	ld.u32 	%r96, [%rd10+4];
	setp.eq.s32 	%p50, %r96, %r20;
	@%p50 bra 	$L__BB1_70;
$L__BB1_48:
	add.s32 	%r26, %r23, 2;
	setp.eq.s32 	%p52, %r26, %r18;
	and.pred  	%p53, %p47, %p52;
	@%p53 bra 	$L__BB1_50;
	ld.u32 	%r97, [%rd10+8];
	setp.eq.s32 	%p54, %r97, %r20;
	@%p54 bra 	$L__BB1_70;
$L__BB1_50:
	add.s32 	%r27, %r22, 1;
	setp.eq.s32 	%p55, %r27, %r17;
	and.b16  	%rs8, %rs1, 255;
	setp.eq.s16 	%p56, %rs8, 0;
	and.pred  	%p57, %p55, %p56;
	@%p57 bra 	$L__BB1_52;
	ld.u32 	%r98, [%rd8+36];
	setp.eq.s32 	%p58, %r98, %r20;
	@%p58 bra 	$L__BB1_70;
$L__BB1_52:
	setp.eq.s32 	%p59, %r27, %r17;
	setp.eq.s32 	%p60, %r25, %r18;
	and.pred  	%p61, %p59, %p60;
	add.s32 	%r99, %r24, 9;
	cvt.s64.s32 	%rd56, %r99;
	add.s64 	%rd57, %rd9, %rd56;
	shl.b64 	%rd58, %rd57, 2;
	add.s64 	%rd11, %rd19, %rd58;
	@%p61 bra 	$L__BB1_54;
	ld.u32 	%r100, [%rd11+4];
	setp.eq.s32 	%p62, %r100, %r20;
	@%p62 bra 	$L__BB1_70;
$L__BB1_54:
	setp.eq.s32 	%p64, %r26, %r18;
	and.pred  	%p65, %p59, %p64;
	@%p65 bra 	$L__BB1_56;
	ld.u32 	%r101, [%rd11+8];
	setp.eq.s32 	%p66, %r101, %r20;
	@%p66 bra 	$L__BB1_70;
$L__BB1_56:
	setp.eq.s16 	%p67, %rs8, 0;
	add.s32 	%r28, %r22, 2;
	setp.eq.s32 	%p68, %r28, %r17;
	and.pred  	%p69, %p68, %p67;
	@%p69 bra 	$L__BB1_58;
	ld.u32 	%r102, [%rd8+72];
	setp.eq.s32 	%p70, %r102, %r20;
	@%p70 bra 	$L__BB1_70;
$L__BB1_58:
	setp.eq.s32 	%p71, %r28, %r17;
	setp.eq.s32 	%p72, %r25, %r18;
	and.pred  	%p73, %p71, %p72;
	add.s32 	%r103, %r24, 18;
	cvt.s64.s32 	%rd59, %r103;
	add.s64 	%rd60, %rd9, %rd59;
	shl.b64 	%rd61, %rd60, 2;
	add.s64 	%rd12, %rd19, %rd61;
	@%p73 bra 	$L__BB1_60;
	ld.u32 	%r104, [%rd12+4];
	setp.eq.s32 	%p74, %r104, %r20;
	@%p74 bra 	$L__BB1_70;
$L__BB1_60:
	setp.eq.s32 	%p75, %r28, %r17;
	setp.eq.s32 	%p76, %r26, %r18;
	and.pred  	%p77, %p75, %p76;
	@%p77 bra 	$L__BB1_62;
	ld.u32 	%r105, [%rd12+8];
	setp.eq.s32 	%p78, %r105, %r20;
	@%p78 bra 	$L__BB1_70;
$L__BB1_62:
	add.s32 	%r114, %r114, 1;
	bra.uni 	$L__BB1_72;
$L__BB1_63:
	ld.global.u32 	%r40, [%rd4+4];
	st.u32 	[%rd5+4], %r40;
	setp.ne.s32 	%p4, %r40, 0;
	@%p4 bra 	$L__BB1_65;
	mul.wide.s32 	%rd24, %r111, 4;
	add.s64 	%rd25, %rd18, %rd24;
	st.u32 	[%rd25], %r7;
	add.s32 	%r111, %r111, 1;
$L__BB1_65:
	ld.global.u32 	%r41, [%rd4+8];
	st.u32 	[%rd5+8], %r41;
	setp.ne.s32 	%p5, %r41, 0;
	@%p5 bra 	$L__BB1_67;
	add.s32 	%r42, %r107, 2;
	mul.wide.s32 	%rd26, %r111, 4;
	add.s64 	%rd27, %rd18, %rd26;
	st.u32 	[%rd27], %r42;
	add.s32 	%r111, %r111, 1;
$L__BB1_67:
	ld.global.u32 	%r43, [%rd4+12];
	st.u32 	[%rd5+12], %r43;
	setp.ne.s32 	%p6, %r43, 0;
	@%p6 bra 	$L__BB1_69;
	add.s32 	%r44, %r107, 3;
	mul.wide.s32 	%rd28, %r111, 4;
	add.s64 	%rd29, %rd18, %rd28;
	st.u32 	[%rd29], %r44;
	add.s32 	%r111, %r111, 1;
$L__BB1_69:
	add.s32 	%r107, %r107, 4;
	bra.uni 	$L__BB1_2;
$L__BB1_70:
	setp.lt.s32 	%p79, %r19, 8;
	@%p79 bra 	$L__BB1_72;
	mov.b32 	%r106, 0;
	st.u32 	[%rd6], %r106;
	add.s32 	%r114, %r114, -1;
$L__BB1_72:
	setp.gt.s32 	%p80, %r114, -1;
	setp.lt.s32 	%p81, %r114, %r111;
	and.pred  	%p82, %p80, %p81;
	@%p82 bra 	$L__BB1_7;
$L__BB1_73:
	setp.ne.s32 	%p83, %r114, %r111;
	@%p83 bra 	$L__BB1_76;
	cvta.to.global.u64 	%rd13, %rd17;
	mov.b64 	%rd65, 0;
$L__BB1_75:
	add.s64 	%rd63, %rd19, %rd65;
	ld.u8 	%rs10, [%rd63];
	add.s64 	%rd64, %rd13, %rd65;
	st.global.u8 	[%rd64], %rs10;
	add.s64 	%rd15, %rd65, 1;
	setp.lt.u64 	%p84, %rd65, 323;
	mov.u64 	%rd65, %rd15;
	@%p84 bra 	$L__BB1_75;
$L__BB1_76:
	ret;

}


// ===== COMPILED SASS (sm_100) =====

	.target	sm_100

	.elftype	@"ET_EXEC"


//--------------------- .note.nv.tkinfo           --------------------------
	.section	.note.nv.tkinfo,"",@"SHT_NOTE"
	.sectionflags	@"SHF_NOTE_NV_TKINFO"
	.tkinfo
        /*0018*/ 	.word	0x00000002
        /*0030*/ 	.string	""
        /*0030*/ 	.string	"ptxas"
        /*0030*/ 	.string	"Cuda compilation tools, release 13.0, V13.0.88"
        /*0030*/ 	.string	"Build cuda_13.0.r13.0/compiler.36424714_0"
        /*0030*/ 	.string	"-arch sm_100 -m 64 "



//--------------------- .note.nv.cuinfo           --------------------------
	.section	.note.nv.cuinfo,"",@"SHT_NOTE"
	.sectionflags	@"SHF_NOTE_NV_CUINFO"
        /*0018*/ 	.short	0x0002
        /*001a*/ 	.short	0x0064
        /*001c*/ 	.short	0x0082
	.zero		2


//--------------------- .nv.info                  --------------------------
	.section	.nv.info,"",@"SHT_CUDA_INFO"
	.align	4


	//----- nvinfo : EIATTR_REGCOUNT
	.align		4
        /*0000*/ 	.byte	0x04, 0x2f
        /*0002*/ 	.short	(.L_1 - .L_0)
	.align		4
.L_0:
        /*0004*/ 	.word	index@(_Z20GenerateBoardsByCellPiiS_S_)
        /*0008*/ 	.word	0x00000020


	//----- nvinfo : EIATTR_FRAME_SIZE
	.align		4
.L_1:
        /*000c*/ 	.byte	0x04, 0x11
        /*000e*/ 	.short	(.L_3 - .L_2)
	.align		4
.L_2:
        /*0010*/ 	.word	index@(_Z20GenerateBoardsByCellPiiS_S_)
        /*0014*/ 	.word	0x00000000


	//----- nvinfo : EIATTR_REGCOUNT
	.align		4
.L_3:
        /*0018*/ 	.byte	0x04, 0x2f
        /*001a*/ 	.short	(.L_5 - .L_4)
	.align		4
.L_4:
        /*001c*/ 	.word	index@(_Z10SolveBoardPiiS_)
        /*0020*/ 	.word	0x00000020


	//----- nvinfo : EIATTR_FRAME_SIZE
	.align		4
.L_5:
        /*0024*/ 	.byte	0x04, 0x11
        /*0026*/ 	.short	(.L_7 - .L_6)
	.align		4
.L_6:
        /*0028*/ 	.word	index@(_Z10SolveBoardPiiS_)
        /*002c*/ 	.word	0x00000000


	//----- nvinfo : EIATTR_MIN_STACK_SIZE
	.align		4
.L_7:
        /*0030*/ 	.byte	0x04, 0x12
        /*0032*/ 	.short	(.L_9 - .L_8)
	.align		4
.L_8:
        /*0034*/ 	.word	index@(_Z10SolveBoardPiiS_)
        /*0038*/ 	.word	0x00000000


	//----- nvinfo : EIATTR_MIN_STACK_SIZE
	.align		4
.L_9:
        /*003c*/ 	.byte	0x04, 0x12
        /*003e*/ 	.short	(.L_11 - .L_10)
	.align		4
.L_10:
        /*0040*/ 	.word	index@(_Z20GenerateBoardsByCellPiiS_S_)
        /*0044*/ 	.word	0x00000000
.L_11:


//--------------------- .nv.compat                --------------------------
	.section	.nv.compat,"",@"SHT_CUDA_COMPAT_INFO"
	.align	4
        /*0000*/ 	.byte	0x02, 0x09, 0x00, 0x00, 0x02, 0x02, 0x01, 0x00, 0x02, 0x05, 0x05, 0x00, 0x03, 0x07, 0x01, 0x01
        /*0010*/ 	.byte	0x02, 0x03, 0x00, 0x00, 0x02, 0x06, 0x01, 0x00, 0x04, 0x0b, 0x08, 0x00, 0x09, 0x00, 0x00, 0x00
        /*0020*/ 	.byte	0x00, 0x00, 0x00, 0x00


//--------------------- .nv.info._Z10SolveBoardPiiS_ --------------------------
	.section	.nv.info._Z10SolveBoardPiiS_,"",@"SHT_CUDA_INFO"
	.sectionflags	@""
	.align	4


	//----- nvinfo : EIATTR_CUDA_API_VERSION
	.align		4
        /*0000*/ 	.byte	0x04, 0x37
        /*0002*/ 	.short	(.L_13 - .L_12)
.L_12:
        /*0004*/ 	.word	0x00000082


	//----- nvinfo : EIATTR_KPARAM_INFO
	.align		4
.L_13:
        /*0008*/ 	.byte	0x04, 0x17
        /*000a*/ 	.short	(.L_15 - .L_14)
.L_14:
        /*000c*/ 	.word	0x00000000
        /*0010*/ 	.short	0x0002
        /*0012*/ 	.short	0x0010
        /*0014*/ 	.byte	0x00, 0xf5, 0x21, 0x00


	//----- nvinfo : EIATTR_KPARAM_INFO
	.align		4
.L_15:
        /*0018*/ 	.byte	0x04, 0x17
        /*001a*/ 	.short	(.L_17 - .L_16)
.L_16:
        /*001c*/ 	.word	0x00000000
        /*0020*/ 	.short	0x0001
        /*0022*/ 	.short	0x0008
        /*0024*/ 	.byte	0x00, 0xf0, 0x11, 0x00


	//----- nvinfo : EIATTR_KPARAM_INFO
	.align		4
.L_17:
        /*0028*/ 	.byte	0x04, 0x17
        /*002a*/ 	.short	(.L_19 - .L_18)
.L_18:
        /*002c*/ 	.word	0x00000000
        /*0030*/ 	.short	0x0000
        /*0032*/ 	.short	0x0000
        /*0034*/ 	.byte	0x00, 0xf5, 0x21, 0x00


	//----- nvinfo : EIATTR_SPARSE_MMA_MASK
	.align		4
.L_19:
        /*0038*/ 	.byte	0x03, 0x50
        /*003a*/ 	.short	0x0000


	//----- nvinfo : EIATTR_MAXREG_COUNT
	.align		4
        /*003c*/ 	.byte	0x03, 0x1b
        /*003e*/ 	.short	0x00ff


	//----- nvinfo : EIATTR_EXTERNS
	.align		4
        /*0040*/ 	.byte	0x04, 0x0f
        /*0042*/ 	.short	(.L_21 - .L_20)


	//   ....[0]....
	.align		4
.L_20:
        /*0044*/ 	.word	index@(malloc)


	//----- nvinfo : EIATTR_MERCURY_ISA_VERSION
	.align		4
.L_21:
        /*0048*/ 	.byte	0x03, 0x5f
        /*004a*/ 	.short	0x0101


	//----- nvinfo : EIATTR_VRC_CTA_INIT_COUNT
	.align		4
        /*004c*/ 	.byte	0x02, 0x4a
	.zero		1
	.zero		1


	//----- nvinfo : EIATTR_SYSCALL_OFFSETS
	.align		4
        /*0050*/ 	.byte	0x04, 0x46
        /*0052*/ 	.short	(.L_23 - .L_22)


	//   ....[0]....
.L_22:
        /*0054*/ 	.word	0x000000e0


	//   ....[1]....
        /*0058*/ 	.word	0x00000150


	//----- nvinfo : EIATTR_EXIT_INSTR_OFFSETS
	.align		4
.L_23:
        /*005c*/ 	.byte	0x04, 0x1c
        /*005e*/ 	.short	(.L_25 - .L_24)


	//   ....[0]....
.L_24:
        /*0060*/ 	.word	0x00000070


	//   ....[1]....
        /*0064*/ 	.word	0x000012e0


	//   ....[2]....
        /*0068*/ 	.word	0x00003b80


	//----- nvinfo : EIATTR_CRS_STACK_SIZE
	.align		4
.L_25:
        /*006c*/ 	.byte	0x04, 0x1e
        /*006e*/ 	.short	(.L_27 - .L_26)
.L_26:
        /*0070*/ 	.word	0x00000000


	//----- nvinfo : EIATTR_CBANK_PARAM_SIZE
	.align		4
.L_27:
        /*0074*/ 	.byte	0x03, 0x19
        /*0076*/ 	.short	0x0018


	//----- nvinfo : EIATTR_PARAM_CBANK
	.align		4
        /*0078*/ 	.byte	0x04, 0x0a
        /*007a*/ 	.short	(.L_29 - .L_28)
	.align		4
.L_28:
        /*007c*/ 	.word	index@(.nv.constant0._Z10SolveBoardPiiS_)
        /*0080*/ 	.short	0x0380
        /*0082*/ 	.short	0x0018


	//----- nvinfo : EIATTR_SW_WAR
	.align		4
.L_29:
        /*0084*/ 	.byte	0x04, 0x36
        /*0086*/ 	.short	(.L_31 - .L_30)
.L_30:
        /*0088*/ 	.word	0x00000008
.L_31:


//--------------------- .nv.info._Z20GenerateBoardsByCellPiiS_S_ --------------------------
	.section	.nv.info._Z20GenerateBoardsByCellPiiS_S_,"",@"SHT_CUDA_INFO"
	.sectionflags	@""
	.align	4


	//----- nvinfo : EIATTR_CUDA_API_VERSION
	.align		4
        /*0000*/ 	.byte	0x04, 0x37
        /*0002*/ 	.short	(.L_33 - .L_32)
.L_32:
        /*0004*/ 	.word	0x00000082


	//----- nvinfo : EIATTR_KPARAM_INFO
	.align		4
.L_33:
        /*0008*/ 	.byte	0x04, 0x17
        /*000a*/ 	.short	(.L_35 - .L_34)
.L_34:
        /*000c*/ 	.word	0x00000000
        /*0010*/ 	.short	0x0003
        /*0012*/ 	.short	0x0018
        /*0014*/ 	.byte	0x00, 0xf5, 0x21, 0x00


	//----- nvinfo : EIATTR_KPARAM_INFO
	.align		4
.L_35:
        /*0018*/ 	.byte	0x04, 0x17
        /*001a*/ 	.short	(.L_37 - .L_36)
.L_36:
        /*001c*/ 	.word	0x00000000
        /*0020*/ 	.short	0x0002
        /*0022*/ 	.short	0x0010
        /*0024*/ 	.byte	0x00, 0xf5, 0x21, 0x00


	//----- nvinfo : EIATTR_KPARAM_INFO
	.align		4
.L_37:
        /*0028*/ 	.byte	0x04, 0x17
        /*002a*/ 	.short	(.L_39 - .L_38)
.L_38:
        /*002c*/ 	.word	0x00000000
        /*0030*/ 	.short	0x0001
        /*0032*/ 	.short	0x0008
        /*0034*/ 	.byte	0x00, 0xf0, 0x11, 0x00


	//----- nvinfo : EIATTR_KPARAM_INFO
	.align		4
.L_39:
        /*0038*/ 	.byte	0x04, 0x17
        /*003a*/ 	.short	(.L_41 - .L_40)
.L_40:
        /*003c*/ 	.word	0x00000000
        /*0040*/ 	.short	0x0000
        /*0042*/ 	.short	0x0000
        /*0044*/ 	.byte	0x00, 0xf5, 0x21, 0x00


	//----- nvinfo : EIATTR_SPARSE_MMA_MASK
	.align		4
.L_41:
        /*0048*/ 	.byte	0x03, 0x50
        /*004a*/ 	.short	0x0000


	//----- nvinfo : EIATTR_MAXREG_COUNT
	.align		4
        /*004c*/ 	.byte	0x03, 0x1b
        /*004e*/ 	.short	0x00ff


	//----- nvinfo : EIATTR_MERCURY_ISA_VERSION
	.align		4
        /*0050*/ 	.byte	0x03, 0x5f
        /*0052*/ 	.short	0x0101


	//----- nvinfo : EIATTR_INT_WARP_WIDE_INSTR_OFFSETS
	.align		4
        /*0054*/ 	.byte	0x04, 0x31
        /*0056*/ 	.short	(.L_43 - .L_42)


	//   ....[0]....
.L_42:
        /*0058*/ 	.word	0x00000bc0


	//   ....[1]....
        /*005c*/ 	.word	0x00000c90


	//----- nvinfo : EIATTR_VRC_CTA_INIT_COUNT
	.align		4
.L_43:
        /*0060*/ 	.byte	0x02, 0x4a
	.zero		1
	.zero		1


	//----- nvinfo : EIATTR_EXIT_INSTR_OFFSETS
	.align		4
        /*0064*/ 	.byte	0x04, 0x1c
        /*0066*/ 	.short	(.L_45 - .L_44)


	//   ....[0]....
.L_44:
        /*0068*/ 	.word	0x00000070


	//   ....[1]....
        /*006c*/ 	.word	0x00000150


	//   ....[2]....
        /*0070*/ 	.word	0x00001c30


	//----- nvinfo : EIATTR_CRS_STACK_SIZE
	.align		4
.L_45:
        /*0074*/ 	.byte	0x04, 0x1e
        /*0076*/ 	.short	(.L_47 - .L_46)
.L_46:
        /*0078*/ 	.word	0x00000000


	//----- nvinfo : EIATTR_CBANK_PARAM_SIZE
	.align		4
.L_47:
        /*007c*/ 	.byte	0x03, 0x19
        /*007e*/ 	.short	0x0020


	//----- nvinfo : EIATTR_PARAM_CBANK
	.align		4
        /*0080*/ 	.byte	0x04, 0x0a
        /*0082*/ 	.short	(.L_49 - .L_48)
	.align		4
.L_48:
        /*0084*/ 	.word	index@(.nv.constant0._Z20GenerateBoardsByCellPiiS_S_)
        /*0088*/ 	.short	0x0380
        /*008a*/ 	.short	0x0020


	//----- nvinfo : EIATTR_SW_WAR
	.align		4
.L_49:
        /*008c*/ 	.byte	0x04, 0x36
        /*008e*/ 	.short	(.L_51 - .L_50)
.L_50:
        /*0090*/ 	.word	0x00000008
.L_51:


//--------------------- .nv.callgraph             --------------------------
	.section	.nv.callgraph,"",@"SHT_CUDA_CALLGRAPH"
	.align	4
	.sectionentsize	8
	.align		4
        /*0000*/ 	.word	0x00000000
	.align		4
        /*0004*/ 	.word	0xffffffff
	.align		4
        /*0008*/ 	.word	index@(_Z10SolveBoardPiiS_)
	.align		4
        /*000c*/ 	.word	index@(malloc)
	.align		4
        /*0010*/ 	.word	0x00000000
	.align		4
        /*0014*/ 	.word	0xfffffffe
	.align		4
        /*0018*/ 	.word	0x00000000
	.align		4
        /*001c*/ 	.word	0xfffffffd
	.align		4
        /*0020*/ 	.word	0x00000000
	.align		4
        /*0024*/ 	.word	0xfffffffc


//--------------------- .nv.constant4             --------------------------
	.section	.nv.constant4,"a",@progbits
	.align	8
	.align		8
.nv.constant4:
        /*0000*/ 	.dword	malloc


//--------------------- .text._Z10SolveBoardPiiS_ --------------------------
	.section	.text._Z10SolveBoardPiiS_,"ax",@progbits
	.align	128
        .global         _Z10SolveBoardPiiS_
        .type           _Z10SolveBoardPiiS_,@function
        .size           _Z10SolveBoardPiiS_,(.L_x_73 - _Z10SolveBoardPiiS_)
        .other          _Z10SolveBoardPiiS_,@"STO_CUDA_ENTRY STV_DEFAULT"
_Z10SolveBoardPiiS_:
.text._Z10SolveBoardPiiS_:
[----:B------:R-:W0:Y:S01]  /*0000*/  LDC R1, c[0x0][0x37c] ;  /* 0x0000df00ff017b82 */ /* 0x000e220000000800 */
[----:B------:R-:W1:Y:S07]  /*0010*/  S2R R3, SR_TID.X ;  /* 0x0000000000037919 */ /* 0x000e6e0000002100 */
[----:B------:R-:W1:Y:S01]  /*0020*/  S2UR UR4, SR_CTAID.X ;  /* 0x00000000000479c3 */ /* 0x000e620000002500 */
[----:B------:R-:W2:Y:S07]  /*0030*/  LDCU UR5, c[0x0][0x388] ;  /* 0x00007100ff0577ac */ /* 0x000eae0008000800 */
[----:B------:R-:W1:Y:S02]  /*0040*/  LDC R18, c[0x0][0x360] ;  /* 0x0000d800ff127b82 */ /* 0x000e640000000800 */
[----:B-1----:R-:W-:-:S05]  /*0050*/  IMAD R18, R18, UR4, R3 ;  /* 0x0000000412127c24 */ /* 0x002fca000f8e0203 */
[----:B--2---:R-:W-:-:S13]  /*0060*/  ISETP.GE.AND P0, PT, R18, UR5, PT ;  /* 0x0000000512007c0c */ /* 0x004fda000bf06270 */
[----:B0-----:R-:W-:Y:S05]  /*0070*/  @P0 EXIT ;  /* 0x000000000000094d */ /* 0x001fea0003800000 */
[----:B------:R-:W-:Y:S01]  /*0080*/  MOV R2, 0x0 ;  /* 0x0000000000027802 */ /* 0x000fe20000000f00 */
[----:B------:R-:W-:Y:S01]  /*0090*/  IMAD.MOV.U32 R4, RZ, RZ, 0x144 ;  /* 0x00000144ff047424 */ /* 0x000fe200078e00ff */
[----:B------:R-:W0:Y:S01]  /*00a0*/  LDCU.64 UR36, c[0x0][0x358] ;  /* 0x00006b00ff2477ac */ /* 0x000e220008000a00 */
[----:B------:R-:W-:Y:S01]  /*00b0*/  IMAD.MOV.U32 R5, RZ, RZ, RZ ;  /* 0x000000ffff057224 */ /* 0x000fe200078e00ff */
[----:B------:R1:W2:Y:S06]  /*00c0*/  LDC.64 R6, c[0x4][R2] ;  /* 0x0100000002067b82 */ /* 0x0002ac0000000a00 */
[----:B------:R-:W-:-:S07]  /*00d0*/  LEPC R20, `(.L_x_0) ;  /* 0x000000001014794e */ /* 0x000fce0000000000 */
[----:B012---:R-:W-:Y:S05]  /*00e0*/  CALL.ABS.NOINC R6 ;  /* 0x0000000006007343 */ /* 0x007fea0003c00000 */
.L_x_0:
[----:B------:R-:W0:Y:S01]  /*00f0*/  LDC.64 R2, c[0x4][R2] ;  /* 0x0100000002027b82 */ /* 0x000e220000000a00 */
[----:B------:R-:W-:Y:S02]  /*0100*/  IMAD.MOV.U32 R16, RZ, RZ, R4 ;  /* 0x000000ffff107224 */ /* 0x000fe400078e0004 */
[----:B------:R-:W-:Y:S02]  /*0110*/  IMAD.MOV.U32 R17, RZ, RZ, R5 ;  /* 0x000000ffff117224 */ /* 0x000fe400078e0005 */
[----:B------:R-:W-:Y:S02]  /*0120*/  IMAD.MOV.U32 R4, RZ, RZ, 0x144 ;  /* 0x00000144ff047424 */ /* 0x000fe400078e00ff */
[----:B------:R-:W-:-:S07]  /*0130*/  IMAD.MOV.U32 R5, RZ, RZ, RZ ;  /* 0x000000ffff057224 */ /* 0x000fce00078e00ff */
[----:B------:R-:W-:-:S07]  /*0140*/  LEPC R20, `(.L_x_1) ;  /* 0x000000001014794e */ /* 0x000fce0000000000 */
[----:B0-----:R-:W-:Y:S05]  /*0150*/  CALL.ABS.NOINC R2 ;  /* 0x0000000002007343 */ /* 0x001fea0003c00000 */
.L_x_1:
[----:B------:R-:W0:Y:S01]  /*0160*/  LDC.64 R2, c[0x0][0x380] ;  /* 0x0000e000ff027b82 */ /* 0x000e220000000a00 */
[----:B------:R-:W-:Y:S01]  /*0170*/  BSSY.RECONVERGENT B0, `(.L_x_2) ;  /* 0x0000025000007945 */ /* 0x000fe20003800200 */
[----:B------:R-:W-:Y:S02]  /*0180*/  IMAD.MOV.U32 R13, RZ, RZ, RZ ;  /* 0x000000ffff0d7224 */ /* 0x000fe400078e00ff */
[----:B------:R-:W-:-:S07]  /*0190*/  IMAD.MOV.U32 R7, RZ, RZ, RZ ;  /* 0x000000ffff077224 */ /* 0x000fce00078e00ff */
.L_x_4:
[----:B------:R-:W-:-:S04]  /*01a0*/  IMAD R11, R18, 0x51, R13 ;  /* 0x00000051120b7824 */ /* 0x000fc800078e020d */
[----:B0-----:R-:W-:-:S05]  /*01b0*/  IMAD.WIDE R10, R11, 0x4, R2 ;  /* 0x000000040b0a7825 */ /* 0x001fca00078e0202 */
[----:B--2---:R-:W2:Y:S01]  /*01c0*/  LDG.E R19, desc[UR36][R10.64] ;  /* 0x000000240a137981 */ /* 0x004ea2000c1e1900 */
[----:B------:R-:W-:-:S04]  /*01d0*/  IMAD.WIDE.U32 R8, R13, 0x4, R4 ;  /* 0x000000040d087825 */ /* 0x000fc800078e0004 */
[----:B------:R-:W-:-:S05]  /*01e0*/  VIADD R29, R13, 0x1 ;  /* 0x000000010d1d7836 */ /* 0x000fca0000000000 */
[----:B------:R-:W-:Y:S02]  /*01f0*/  ISETP.NE.AND P1, PT, R29, 0x51, PT ;  /* 0x000000511d00780c */ /* 0x000fe40003f25270 */
[----:B--2---:R-:W-:Y:S01]  /*0200*/  ISETP.NE.AND P0, PT, R19, RZ, PT ;  /* 0x000000ff1300720c */ /* 0x004fe20003f05270 */
[----:B------:R0:W-:-:S12]  /*0210*/  ST.E desc[UR36][R8.64], R19 ;  /* 0x0000001308007985 */ /* 0x0001d8000c101924 */
[----:B------:R-:W-:-:S04]  /*0220*/  @!P0 IMAD.WIDE R14, R7, 0x4, R16 ;  /* 0x00000004070e8825 */ /* 0x000fc800078e0210 */
[----:B------:R-:W-:Y:S01]  /*0230*/  @!P0 VIADD R7, R7, 0x1 ;  /* 0x0000000107078836 */ /* 0x000fe20000000000 */
[----:B------:R0:W-:Y:S01]  /*0240*/  @!P0 ST.E desc[UR36][R14.64], R13 ;  /* 0x0000000d0e008985 */ /* 0x0001e2000c101924 */
[----:B------:R-:W-:Y:S05]  /*0250*/  @!P1 BRA `(.L_x_3) ;  /* 0x0000000000589947 */ /* 0x000fea0003800000 */
[----:B0-----:R-:W2:Y:S02]  /*0260*/  LDG.E R19, desc[UR36][R10.64+0x4] ;  /* 0x000004240a137981 */ /* 0x001ea4000c1e1900 */
[----:B--2---:R-:W-:Y:S02]  /*0270*/  ISETP.NE.AND P0, PT, R19, RZ, PT ;  /* 0x000000ff1300720c */ /* 0x004fe40003f05270 */
[----:B------:R0:W-:Y:S11]  /*0280*/  ST.E desc[UR36][R8.64+0x4], R19 ;  /* 0x0000041308007985 */ /* 0x0001f6000c101924 */
[----:B------:R-:W-:-:S05]  /*0290*/  @!P0 IMAD.WIDE R14, R7, 0x4, R16 ;  /* 0x00000004070e8825 */ /* 0x000fca00078e0210 */
[----:B------:R1:W-:Y:S04]  /*02a0*/  @!P0 ST.E desc[UR36][R14.64], R29 ;  /* 0x0000001d0e008985 */ /* 0x0003e8000c101924 */
[----:B------:R-:W2:Y:S01]  /*02b0*/  LDG.E R23, desc[UR36][R10.64+0x8] ;  /* 0x000008240a177981 */ /* 0x000ea2000c1e1900 */
[----:B------:R-:W-:Y:S01]  /*02c0*/  @!P0 VIADD R7, R7, 0x1 ;  /* 0x0000000107078836 */ /* 0x000fe20000000000 */
[----:B--2---:R-:W-:Y:S02]  /*02d0*/  ISETP.NE.AND P1, PT, R23, RZ, PT ;  /* 0x000000ff1700720c */ /* 0x004fe40003f25270 */
[----:B------:R2:W-:Y:S11]  /*02e0*/  ST.E desc[UR36][R8.64+0x8], R23 ;  /* 0x0000081708007985 */ /* 0x0005f6000c101924 */
[----:B------:R-:W-:-:S02]  /*02f0*/  @!P1 VIADD R25, R13, 0x2 ;  /* 0x000000020d199836 */ /* 0x000fc40000000000 */
[----:B------:R-:W-:-:S05]  /*0300*/  @!P1 IMAD.WIDE R20, R7, 0x4, R16 ;  /* 0x0000000407149825 */ /* 0x000fca00078e0210 */
[----:B------:R2:W-:Y:S04]  /*0310*/  @!P1 ST.E desc[UR36][R20.64], R25 ;  /* 0x0000001914009985 */ /* 0x0005e8000c101924 */
[----:B------:R-:W3:Y:S01]  /*0320*/  LDG.E R27, desc[UR36][R10.64+0xc] ;  /* 0x00000c240a1b7981 */ /* 0x000ee2000c1e1900 */
[----:B------:R-:W-:Y:S01]  /*0330*/  @!P1 VIADD R7, R7, 0x1 ;  /* 0x0000000107079836 */ /* 0x000fe20000000000 */
[----:B---3--:R-:W-:Y:S02]  /*0340*/  ISETP.NE.AND P0, PT, R27, RZ, PT ;  /* 0x000000ff1b00720c */ /* 0x008fe40003f05270 */
[----:B------:R2:W-:Y:S11]  /*0350*/  ST.E desc[UR36][R8.64+0xc], R27 ;  /* 0x00000c1b08007985 */ /* 0x0005f6000c101924 */
[----:B0-----:R-:W-:-:S02]  /*0360*/  @!P0 VIADD R19, R13, 0x3 ;  /* 0x000000030d138836 */ /* 0x001fc40000000000 */
[----:B-1----:R-:W-:-:S04]  /*0370*/  @!P0 IMAD.WIDE R14, R7, 0x4, R16 ;  /* 0x00000004070e8825 */ /* 0x002fc800078e0210 */
[----:B------:R-:W-:Y:S01]  /*0380*/  @!P0 VIADD R7, R7, 0x1 ;  /* 0x0000000107078836 */ /* 0x000fe20000000000 */
[----:B------:R2:W-:Y:S01]  /*0390*/  @!P0 ST.E desc[UR36][R14.64], R19 ;  /* 0x000000130e008985 */ /* 0x0005e2000c101924 */
[----:B------:R-:W-:Y:S01]  /*03a0*/  VIADD R13, R13, 0x4 ;  /* 0x000000040d0d7836 */ /* 0x000fe20000000000 */
[----:B------:R-:W-:Y:S06]  /*03b0*/  BRA `(.L_x_4) ;  /* 0xfffffffc00787947 */ /* 0x000fec000383ffff */
.L_x_3:
[----:B------:R-:W-:Y:S05]  /*03c0*/  BSYNC.RECONVERGENT B0 ;  /* 0x0000000000007941 */ /* 0x000fea0003800200 */
.L_x_2:
[----:B------:R-:W-:Y:S01]  /*03d0*/  ISETP.GE.AND P0, PT, R7, 0x1, PT ;  /* 0x000000010700780c */ /* 0x000fe20003f06270 */
[----:B------:R-:W-:Y:S01]  /*03e0*/  BSSY.RECONVERGENT B0, `(.L_x_5) ;  /* 0x00000ee000007945 */ /* 0x000fe20003800200 */
[----:B------:R-:W-:-:S11]  /*03f0*/  IMAD.MOV.U32 R12, RZ, RZ, RZ ;  /* 0x000000ffff0c7224 */ /* 0x000fd600078e00ff */
[----:B------:R-:W-:Y:S05]  /*0400*/  @!P0 BRA `(.L_x_6) ;  /* 0x0000000c00ac8947 */ /* 0x000fea0003800000 */
[----:B------:R-:W-:-:S07]  /*0410*/  IMAD.MOV.U32 R12, RZ, RZ, RZ ;  /* 0x000000ffff0c7224 */ /* 0x000fce00078e00ff */
.L_x_38:
[----:B0-----:R-:W-:-:S06]  /*0420*/  IMAD.WIDE.U32 R8, R12, 0x4, R16 ;  /* 0x000000040c087825 */ /* 0x001fcc00078e0010 */
[----:B------:R-:W2:Y:S02]  /*0430*/  LD.E R9, desc[UR36][R8.64] ;  /* 0x0000002408097980 */ /* 0x000ea4000c101900 */
[----:B-12---:R-:W-:-:S05]  /*0440*/  IMAD.WIDE R2, R9, 0x4, R4 ;  /* 0x0000000409027825 */ /* 0x006fca00078e0204 */
[----:B------:R-:W2:Y:S01]  /*0450*/  LD.E R6, desc[UR36][R2.64] ;  /* 0x0000002402067980 */ /* 0x000ea2000c101900 */
[----:B------:R-:W-:Y:S01]  /*0460*/  IMAD.HI R0, R9, 0x38e38e39, RZ ;  /* 0x38e38e3909007827 */ /* 0x000fe200078e02ff */
[----:B------:R-:W-:Y:S04]  /*0470*/  BSSY.RECONVERGENT B1, `(.L_x_7) ;  /* 0x00000e1000017945 */ /* 0x000fe80003800200 */
[----:B------:R-:W-:Y:S01]  /*0480*/  BSSY.RELIABLE B2, `(.L_x_8) ;  /* 0x00000dc000027945 */ /* 0x000fe20003800100 */
[----:B------:R-:W-:-:S04]  /*0490*/  SHF.R.S32.HI R11, RZ, 0x1, R0 ;  /* 0x00000001ff0b7819 */ /* 0x000fc80000011400 */
[----:B------:R-:W-:Y:S01]  /*04a0*/  LEA.HI R0, R0, R11, RZ, 0x1 ;  /* 0x0000000b00007211 */ /* 0x000fe200078f08ff */
[C---:B--2---:R-:W-:Y:S01]  /*04b0*/  VIADD R15, R6.reuse, 0x1 ;  /* 0x00000001060f7836 */ /* 0x044fe20000000000 */
[----:B------:R-:W-:-:S04]  /*04c0*/  ISETP.GT.U32.AND P0, PT, R6, 0x8, PT ;  /* 0x000000080600780c */ /* 0x000fc80003f04070 */
[----:B------:R0:W-:Y:S09]  /*04d0*/  ST.E desc[UR36][R2.64], R15 ;  /* 0x0000000f02007985 */ /* 0x0001f2000c101924 */
[----:B------:R-:W-:Y:S05]  /*04e0*/  @P0 BRA `(.L_x_9) ;  /* 0x0000000c00540947 */ /* 0x000fea0003800000 */
[----:B------:R-:W-:-:S05]  /*04f0*/  VIADD R8, R9, 0x8 ;  /* 0x0000000809087836 */ /* 0x000fca0000000000 */
[----:B------:R-:W-:Y:S01]  /*0500*/  ISETP.GE.U32.AND P0, PT, R8, 0x11, PT ;  /* 0x000000110800780c */ /* 0x000fe20003f06070 */
[----:B------:R-:W-:-:S04]  /*0510*/  IMAD R8, R0, 0x9, RZ ;  /* 0x0000000900087824 */ /* 0x000fc800078e02ff */
[----:B------:R-:W-:-:S08]  /*0520*/  IMAD.IADD R13, R9, 0x1, -R8 ;  /* 0x00000001090d7824 */ /* 0x000fd000078e0a08 */
[----:B------:R-:W-:Y:S05]  /*0530*/  @!P0 BRA `(.L_x_10) ;  /* 0x0000000000108947 */ /* 0x000fea0003800000 */
[----:B------:R-:W-:-:S06]  /*0540*/  IMAD.WIDE R10, R13, 0x4, R4 ;  /* 0x000000040d0a7825 */ /* 0x000fcc00078e0204 */
[----:B------:R-:W2:Y:S02]  /*0550*/  LD.E R10, desc[UR36][R10.64] ;  /* 0x000000240a0a7980 */ /* 0x000ea4000c101900 */
[----:B--2---:R-:W-:-:S13]  /*0560*/  ISETP.NE.AND P0, PT, R10, R15, PT ;  /* 0x0000000f0a00720c */ /* 0x004fda0003f05270 */
[----:B------:R-:W-:Y:S05]  /*0570*/  @!P0 BRA `(.L_x_9) ;  /* 0x0000000c00308947 */ /* 0x000fea0003800000 */
.L_x_10:
[----:B------:R-:W-:-:S05]  /*0580*/  VIADD R10, R9, 0xfffffff7 ;  /* 0xfffffff7090a7836 */ /* 0x000fca0000000000 */
[----:B------:R-:W-:-:S13]  /*0590*/  ISETP.GE.U32.AND P0, PT, R10, 0x9, PT ;  /* 0x000000090a00780c */ /* 0x000fda0003f06070 */
[----:B------:R-:W-:Y:S05]  /*05a0*/  @!P0 BRA `(.L_x_11) ;  /* 0x0000000000148947 */ /* 0x000fea0003800000 */
[----:B------:R-:W-:-:S04]  /*05b0*/  VIADD R11, R13, 0x9 ;  /* 0x000000090d0b7836 */ /* 0x000fc80000000000 */
[----:B------:R-:W-:-:S06]  /*05c0*/  IMAD.WIDE.U32 R10, R11, 0x4, R4 ;  /* 0x000000040b0a7825 */ /* 0x000fcc00078e0004 */
[----:B------:R-:W2:Y:S02]  /*05d0*/  LD.E R10, desc[UR36][R10.64] ;  /* 0x000000240a0a7980 */ /* 0x000ea4000c101900 */
[----:B--2---:R-:W-:-:S13]  /*05e0*/  ISETP.NE.AND P0, PT, R10, R15, PT ;  /* 0x0000000f0a00720c */ /* 0x004fda0003f05270 */
[----:B------:R-:W-:Y:S05]  /*05f0*/  @!P0 BRA `(.L_x_9) ;  /* 0x0000000c00108947 */ /* 0x000fea0003800000 */
.L_x_11:
        /* <DEDUP_REMOVED lines=8> */
.L_x_12:
        /* <DEDUP_REMOVED lines=8> */
.L_x_13:
        /* <DEDUP_REMOVED lines=8> */
.L_x_14:
        /* <DEDUP_REMOVED lines=8> */
.L_x_15:
        /* <DEDUP_REMOVED lines=8> */
.L_x_16:
        /* <DEDUP_REMOVED lines=8> */
.L_x_17:
        /* <DEDUP_REMOVED lines=8> */
.L_x_18:
[----:B------:R-:W-:Y:S01]  /*0980*/  ISETP.NE.AND P0, PT, R13, RZ, PT ;  /* 0x000000ff0d00720c */ /* 0x000fe20003f05270 */
[----:B------:R-:W-:-:S12]  /*0990*/  IMAD.WIDE R8, R8, 0x4, R4 ;  /* 0x0000000408087825 */ /* 0x000fd800078e0204 */
[----:B------:R-:W-:Y:S05]  /*09a0*/  @!P0 BRA `(.L_x_19) ;  /* 0x0000000000148947 */ /* 0x000fea0003800000 */
[----:B------:R-:W2:Y:S02]  /*09b0*/  LD.E R10, desc[UR36][R8.64] ;  /* 0x00000024080a7980 */ /* 0x000ea4000c101900 */
[----:B--2---:R-:W-:-:S13]  /*09c0*/  ISETP.NE.AND P0, PT, R10, R15, PT ;  /* 0x0000000f0a00720c */ /* 0x004fda0003f05270 */
[----:B------:R-:W-:Y:S05]  /*09d0*/  @!P0 BRA `(.L_x_9) ;  /* 0x0000000800188947 */ /* 0x000fea0003800000 */
[----:B------:R-:W-:-:S13]  /*09e0*/  ISETP.NE.AND P0, PT, R13, 0x1, PT ;  /* 0x000000010d00780c */ /* 0x000fda0003f05270 */
[----:B------:R-:W-:Y:S05]  /*09f0*/  @!P0 BRA `(.L_x_20) ;  /* 0x0000000000148947 */ /* 0x000fea0003800000 */
.L_x_19:
[----:B------:R-:W2:Y:S02]  /*0a00*/  LD.E R10, desc[UR36][R8.64+0x4] ;  /* 0x00000424080a7980 */ /* 0x000ea4000c101900 */
[----:B--2---:R-:W-:-:S13]  /*0a10*/  ISETP.NE.AND P0, PT, R10, R15, PT ;  /* 0x0000000f0a00720c */ /* 0x004fda0003f05270 */
[----:B------:R-:W-:Y:S05]  /*0a20*/  @!P0 BRA `(.L_x_9) ;  /* 0x0000000800048947 */ /* 0x000fea0003800000 */
[----:B------:R-:W-:-:S13]  /*0a30*/  ISETP.NE.AND P0, PT, R13, 0x2, PT ;  /* 0x000000020d00780c */ /* 0x000fda0003f05270 */
[----:B------:R-:W-:Y:S05]  /*0a40*/  @!P0 BRA `(.L_x_21) ;  /* 0x0000000000148947 */ /* 0x000fea0003800000 */
.L_x_20:
[----:B------:R-:W2:Y:S02]  /*0a50*/  LD.E R10, desc[UR36][R8.64+0x8] ;  /* 0x00000824080a7980 */ /* 0x000ea4000c101900 */
[----:B--2---:R-:W-:-:S13]  /*0a60*/  ISETP.NE.AND P0, PT, R10, R15, PT ;  /* 0x0000000f0a00720c */ /* 0x004fda0003f05270 */
[----:B------:R-:W-:Y:S05]  /*0a70*/  @!P0 BRA `(.L_x_9) ;  /* 0x0000000400f08947 */ /* 0x000fea0003800000 */
[----:B------:R-:W-:-:S13]  /*0a80*/  ISETP.NE.AND P0, PT, R13, 0x3, PT ;  /* 0x000000030d00780c */ /* 0x000fda0003f05270 */
[----:B------:R-:W-:Y:S05]  /*0a90*/  @!P0 BRA `(.L_x_22) ;  /* 0x0000000000148947 */ /* 0x000fea0003800000 */
.L_x_21:
[----:B------:R-:W2:Y:S02]  /*0aa0*/  LD.E R10, desc[UR36][R8.64+0xc] ;  /* 0x00000c24080a7980 */ /* 0x000ea4000c101900 */
[----:B--2---:R-:W-:-:S13]  /*0ab0*/  ISETP.NE.AND P0, PT, R10, R15, PT ;  /* 0x0000000f0a00720c */ /* 0x004fda0003f05270 */
[----:B------:R-:W-:Y:S05]  /*0ac0*/  @!P0 BRA `(.L_x_9) ;  /* 0x0000000400dc8947 */ /* 0x000fea0003800000 */
[----:B------:R-:W-:-:S13]  /*0ad0*/  ISETP.NE.AND P0, PT, R13, 0x4, PT ;  /* 0x000000040d00780c */ /* 0x000fda0003f05270 */
[----:B------:R-:W-:Y:S05]  /*0ae0*/  @!P0 BRA `(.L_x_23) ;  /* 0x0000000000148947 */ /* 0x000fea0003800000 */
.L_x_22:
[----:B------:R-:W2:Y:S02]  /*0af0*/  LD.E R10, desc[UR36][R8.64+0x10] ;  /* 0x00001024080a7980 */ /* 0x000ea4000c101900 */
[----:B--2---:R-:W-:-:S13]  /*0b00*/  ISETP.NE.AND P0, PT, R10, R15, PT ;  /* 0x0000000f0a00720c */ /* 0x004fda0003f05270 */
[----:B------:R-:W-:Y:S05]  /*0b10*/  @!P0 BRA `(.L_x_9) ;  /* 0x0000000400c88947 */ /* 0x000fea0003800000 */
[----:B------:R-:W-:-:S13]  /*0b20*/  ISETP.NE.AND P0, PT, R13, 0x5, PT ;  /* 0x000000050d00780c */ /* 0x000fda0003f05270 */
[----:B------:R-:W-:Y:S05]  /*0b30*/  @!P0 BRA `(.L_x_24) ;  /* 0x0000000000148947 */ /* 0x000fea0003800000 */
.L_x_23:
[----:B------:R-:W2:Y:S02]  /*0b40*/  LD.E R10, desc[UR36][R8.64+0x14] ;  /* 0x00001424080a7980 */ /* 0x000ea4000c101900 */
[----:B--2---:R-:W-:-:S13]  /*0b50*/  ISETP.NE.AND P0, PT, R10, R15, PT ;  /* 0x0000000f0a00720c */ /* 0x004fda0003f05270 */
[----:B------:R-:W-:Y:S05]  /*0b60*/  @!P0 BRA `(.L_x_9) ;  /* 0x0000000400b48947 */ /* 0x000fea0003800000 */
[----:B------:R-:W-:-:S13]  /*0b70*/  ISETP.NE.AND P0, PT, R13, 0x6, PT ;  /* 0x000000060d00780c */ /* 0x000fda0003f05270 */
[----:B------:R-:W-:Y:S05]  /*0b80*/  @!P0 BRA `(.L_x_25) ;  /* 0x0000000000148947 */ /* 0x000fea0003800000 */
.L_x_24:
[----:B------:R-:W2:Y:S02]  /*0b90*/  LD.E R10, desc[UR36][R8.64+0x18] ;  /* 0x00001824080a7980 */ /* 0x000ea4000c101900 */
[----:B--2---:R-:W-:-:S13]  /*0ba0*/  ISETP.NE.AND P0, PT, R10, R15, PT ;  /* 0x0000000f0a00720c */ /* 0x004fda0003f05270 */
[----:B------:R-:W-:Y:S05]  /*0bb0*/  @!P0 BRA `(.L_x_9) ;  /* 0x0000000400a08947 */ /* 0x000fea0003800000 */
[----:B------:R-:W-:-:S13]  /*0bc0*/  ISETP.NE.AND P0, PT, R13, 0x7, PT ;  /* 0x000000070d00780c */ /* 0x000fda0003f05270 */
[----:B------:R-:W-:Y:S05]  /*0bd0*/  @!P0 BRA `(.L_x_26) ;  /* 0x0000000000148947 */ /* 0x000fea0003800000 */
.L_x_25:
[----:B------:R-:W2:Y:S02]  /*0be0*/  LD.E R10, desc[UR36][R8.64+0x1c] ;  /* 0x00001c24080a7980 */ /* 0x000ea4000c101900 */
[----:B--2---:R-:W-:-:S13]  /*0bf0*/  ISETP.NE.AND P0, PT, R10, R15, PT ;  /* 0x0000000f0a00720c */ /* 0x004fda0003f05270 */
[----:B------:R-:W-:Y:S05]  /*0c00*/  @!P0 BRA `(.L_x_9) ;  /* 0x00000004008c8947 */ /* 0x000fea0003800000 */
[----:B------:R-:W-:-:S13]  /*0c10*/  ISETP.NE.AND P0, PT, R13, 0x8, PT ;  /* 0x000000080d00780c */ /* 0x000fda0003f05270 */
[----:B------:R-:W-:Y:S05]  /*0c20*/  @!P0 BRA `(.L_x_27) ;  /* 0x00000000000c8947 */ /* 0x000fea0003800000 */
.L_x_26:
[----:B------:R-:W2:Y:S02]  /*0c30*/  LD.E R8, desc[UR36][R8.64+0x20] ;  /* 0x0000202408087980 */ /* 0x000ea4000c101900 */
[----:B--2---:R-:W-:-:S13]  /*0c40*/  ISETP.NE.AND P0, PT, R8, R15, PT ;  /* 0x0000000f0800720c */ /* 0x004fda0003f05270 */
[----:B------:R-:W-:Y:S05]  /*0c50*/  @!P0 BRA `(.L_x_9) ;  /* 0x0000000400788947 */ /* 0x000fea0003800000 */
.L_x_27:
[----:B------:R-:W-:Y:S01]  /*0c60*/  PRMT R8, R13, 0x9910, RZ ;  /* 0x000099100d087816 */ /* 0x000fe200000000ff */
[----:B------:R-:W-:-:S04]  /*0c70*/  IMAD.HI R23, R0, 0x55555556, RZ ;  /* 0x5555555600177827 */ /* 0x000fc800078e02ff */
[----:B------:R-:W-:Y:S01]  /*0c80*/  IMAD R8, R8, 0x56, RZ ;  /* 0x0000005608087824 */ /* 0x000fe200078e02ff */
[----:B------:R-:W-:-:S04]  /*0c90*/  LEA.HI R23, R23, R23, RZ, 0x1 ;  /* 0x0000001717177211 */ /* 0x000fc800078f08ff */
[----:B------:R-:W-:Y:S01]  /*0ca0*/  LOP3.LUT R9, R8, 0xffff, RZ, 0xc0, !PT ;  /* 0x0000ffff08097812 */ /* 0x000fe200078ec0ff */
[C---:B------:R-:W-:Y:S02]  /*0cb0*/  IMAD R25, R23.reuse, -0x3, R0 ;  /* 0xfffffffd17197824 */ /* 0x040fe400078e0200 */
[----:B------:R-:W-:Y:S01]  /*0cc0*/  IMAD R14, R23, 0x1b, RZ ;  /* 0x0000001b170e7824 */ /* 0x000fe200078e02ff */
[----:B------:R-:W-:-:S04]  /*0cd0*/  SHF.R.U32.HI R8, RZ, 0xf, R9 ;  /* 0x0000000fff087819 */ /* 0x000fc80000011609 */
[----:B------:R-:W-:-:S04]  /*0ce0*/  LEA.HI R8, R9, R8, RZ, 0x18 ;  /* 0x0000000809087211 */ /* 0x000fc800078fc0ff */
[----:B------:R-:W-:-:S05]  /*0cf0*/  PRMT R8, R8, 0x9910, RZ ;  /* 0x0000991008087816 */ /* 0x000fca00000000ff */
[----:B------:R-:W-:-:S04]  /*0d00*/  IMAD R8, R8, 0x3, RZ ;  /* 0x0000000308087824 */ /* 0x000fc800078e02ff */
[----:B------:R-:W-:-:S05]  /*0d10*/  IMAD.MOV R8, RZ, RZ, -R8 ;  /* 0x000000ffff087224 */ /* 0x000fca00078e0a08 */
[----:B------:R-:W-:-:S05]  /*0d20*/  PRMT R18, R8, 0x7710, RZ ;  /* 0x0000771008127816 */ /* 0x000fca00000000ff */
[----:B------:R-:W-:-:S05]  /*0d30*/  IMAD.IADD R18, R13, 0x1, R18 ;  /* 0x000000010d127824 */ /* 0x000fca00078e0212 */
[----:B------:R-:W-:-:S04]  /*0d40*/  LOP3.LUT R8, R18, 0xffff, RZ, 0xc0, !PT ;  /* 0x0000ffff12087812 */ /* 0x000fc800078ec0ff */
[----:B------:R-:W-:-:S04]  /*0d50*/  PRMT R8, R8, 0x8880, RZ ;  /* 0x0000888008087816 */ /* 0x000fc800000000ff */
[----:B------:R-:W-:Y:S01]  /*0d60*/  LOP3.LUT P0, RZ, R25, R8, RZ, 0xfc, !PT ;  /* 0x0000000819ff7212 */ /* 0x000fe2000780fcff */
[----:B------:R-:W-:-:S04]  /*0d70*/  IMAD.IADD R19, R13, 0x1, -R8 ;  /* 0x000000010d137824 */ /* 0x000fc800078e0a08 */
[----:B------:R-:W-:-:S04]  /*0d80*/  IMAD.IADD R9, R19, 0x1, R14 ;  /* 0x0000000113097824 */ /* 0x000fc800078e020e */
[----:B------:R-:W-:-:S04]  /*0d90*/  IMAD.WIDE R8, R9, 0x4, R4 ;  /* 0x0000000409087825 */ /* 0x000fc800078e0204 */
[----:B------:R-:W-:Y:S05]  /*0da0*/  @!P0 BRA `(.L_x_28) ;  /* 0x00000000000c8947 */ /* 0x000fea0003800000 */
[----:B------:R-:W2:Y:S02]  /*0db0*/  LD.E R10, desc[UR36][R8.64] ;  /* 0x00000024080a7980 */ /* 0x000ea4000c101900 */
[----:B--2---:R-:W-:-:S13]  /*0dc0*/  ISETP.NE.AND P0, PT, R10, R15, PT ;  /* 0x0000000f0a00720c */ /* 0x004fda0003f05270 */
[----:B------:R-:W-:Y:S05]  /*0dd0*/  @!P0 BRA `(.L_x_9) ;  /* 0x0000000400188947 */ /* 0x000fea0003800000 */
.L_x_28:
[----:B------:R-:W-:Y:S01]  /*0de0*/  VIADD R22, R19, 0x1 ;  /* 0x0000000113167836 */ /* 0x000fe20000000000 */
[----:B------:R-:W-:Y:S02]  /*0df0*/  ISETP.NE.AND P0, PT, R25, RZ, PT ;  /* 0x000000ff1900720c */ /* 0x000fe40003f05270 */
[----:B------:R-:W-:Y:S02]  /*0e00*/  SHF.R.S32.HI R21, RZ, 0x1f, R19 ;  /* 0x0000001fff157819 */ /* 0x000fe40000011413 */
[----:B------:R-:W-:Y:S02]  /*0e10*/  ISETP.EQ.AND P2, PT, R22, R13, PT ;  /* 0x0000000d1600720c */ /* 0x000fe40003f42270 */
[----:B------:R-:W-:-:S04]  /*0e20*/  IADD3 R11, P1, PT, R19, R14, RZ ;  /* 0x0000000e130b7210 */ /* 0x000fc80007f3e0ff */
[----:B------:R-:W-:Y:S02]  /*0e30*/  LEA.HI.X.SX32 R20, R14, R21, 0x1, P1 ;  /* 0x000000150e147211 */ /* 0x000fe400008f0eff */
[----:B------:R-:W-:-:S04]  /*0e40*/  LEA R10, P1, R11, R4, 0x2 ;  /* 0x000000040b0a7211 */ /* 0x000fc800078210ff */
[----:B------:R-:W-:Y:S01]  /*0e50*/  LEA.HI.X R11, R11, R5, R20, 0x2, P1 ;  /* 0x000000050b0b7211 */ /* 0x000fe200008f1414 */
[----:B------:R-:W-:Y:S08]  /*0e60*/  @!P0 BRA P2, `(.L_x_29) ;  /* 0x00000000000c8947 */ /* 0x000ff00001000000 */
[----:B------:R-:W2:Y:S02]  /*0e70*/  LD.E R20, desc[UR36][R10.64+0x4] ;  /* 0x000004240a147980 */ /* 0x000ea4000c101900 */
[----:B--2---:R-:W-:-:S13]  /*0e80*/  ISETP.NE.AND P1, PT, R20, R15, PT ;  /* 0x0000000f1400720c */ /* 0x004fda0003f25270 */
[----:B------:R-:W-:Y:S05]  /*0e90*/  @!P1 BRA `(.L_x_9) ;  /* 0x0000000000e89947 */ /* 0x000fea0003800000 */
.L_x_29:
[----:B------:R-:W-:-:S05]  /*0ea0*/  VIADD R20, R19, 0x2 ;  /* 0x0000000213147836 */ /* 0x000fca0000000000 */
[----:B------:R-:W-:-:S13]  /*0eb0*/  ISETP.EQ.AND P1, PT, R20, R13, PT ;  /* 0x0000000d1400720c */ /* 0x000fda0003f22270 */
[----:B------:R-:W-:Y:S05]  /*0ec0*/  @!P0 BRA P1, `(.L_x_30) ;  /* 0x00000000000c8947 */ /* 0x000fea0000800000 */
[----:B------:R-:W2:Y:S02]  /*0ed0*/  LD.E R10, desc[UR36][R10.64+0x8] ;  /* 0x000008240a0a7980 */ /* 0x000ea4000c101900 */
[----:B--2---:R-:W-:-:S13]  /*0ee0*/  ISETP.NE.AND P0, PT, R10, R15, PT ;  /* 0x0000000f0a00720c */ /* 0x004fda0003f05270 */
[----:B------:R-:W-:Y:S05]  /*0ef0*/  @!P0 BRA `(.L_x_9) ;  /* 0x0000000000d08947 */ /* 0x000fea0003800000 */
.L_x_30:
[----:B------:R-:W-:Y:S01]  /*0f00*/  IMAD.MOV.U32 R10, RZ, RZ, 0x3 ;  /* 0x00000003ff0a7424 */ /* 0x000fe200078e00ff */
[----:B------:R-:W-:-:S03]  /*0f10*/  LOP3.LUT P0, R18, R18, 0xff, RZ, 0xc0, !PT ;  /* 0x000000ff12127812 */ /* 0x000fc6000780c0ff */
[----:B------:R-:W-:-:S05]  /*0f20*/  IMAD R23, R23, R10, 0x1 ;  /* 0x0000000117177424 */ /* 0x000fca00078e020a */
[----:B------:R-:W-:-:S13]  /*0f30*/  ISETP.EQ.AND P1, PT, R23, R0, PT ;  /* 0x000000001700720c */ /* 0x000fda0003f22270 */
[----:B------:R-:W-:Y:S05]  /*0f40*/  @!P0 BRA P1, `(.L_x_31) ;  /* 0x00000000000c8947 */ /* 0x000fea0000800000 */
[----:B------:R-:W2:Y:S02]  /*0f50*/  LD.E R10, desc[UR36][R8.64+0x24] ;  /* 0x00002424080a7980 */ /* 0x000ea4000c101900 */
[----:B--2---:R-:W-:-:S13]  /*0f60*/  ISETP.NE.AND P0, PT, R10, R15, PT ;  /* 0x0000000f0a00720c */ /* 0x004fda0003f05270 */
[----:B------:R-:W-:Y:S05]  /*0f70*/  @!P0 BRA `(.L_x_9) ;  /* 0x0000000000b08947 */ /* 0x000fea0003800000 */
.L_x_31:
[----:B------:R-:W-:Y:S01]  /*0f80*/  ISETP.NE.AND P0, PT, R23, R0, PT ;  /* 0x000000001700720c */ /* 0x000fe20003f05270 */
[----:B------:R-:W-:Y:S01]  /*0f90*/  VIADD R10, R14, 0x9 ;  /* 0x000000090e0a7836 */ /* 0x000fe20000000000 */
[----:B------:R-:W-:-:S04]  /*0fa0*/  ISETP.EQ.AND P2, PT, R22, R13, PT ;  /* 0x0000000d1600720c */ /* 0x000fc80003f42270 */
        /* <DEDUP_REMOVED lines=8> */
.L_x_32:
[----:B------:R-:W-:-:S13]  /*1030*/  ISETP.EQ.AND P1, PT, R20, R13, PT ;  /* 0x0000000d1400720c */ /* 0x000fda0003f22270 */
[----:B------:R-:W-:Y:S05]  /*1040*/  @!P0 BRA P1, `(.L_x_33) ;  /* 0x00000000000c8947 */ /* 0x000fea0000800000 */
[----:B------:R-:W2:Y:S02]  /*1050*/  LD.E R10, desc[UR36][R10.64+0x8] ;  /* 0x000008240a0a7980 */ /* 0x000ea4000c101900 */
[----:B--2---:R-:W-:-:S13]  /*1060*/  ISETP.NE.AND P0, PT, R10, R15, PT ;  /* 0x0000000f0a00720c */ /* 0x004fda0003f05270 */
[----:B------:R-:W-:Y:S05]  /*1070*/  @!P0 BRA `(.L_x_9) ;  /* 0x0000000000708947 */ /* 0x000fea0003800000 */
.L_x_33:
[----:B------:R-:W-:Y:S01]  /*1080*/  VIADD R23, R23, 0x1 ;  /* 0x0000000117177836 */ /* 0x000fe20000000000 */
[----:B------:R-:W-:-:S04]  /*1090*/  ISETP.NE.AND P0, PT, R18, RZ, PT ;  /* 0x000000ff1200720c */ /* 0x000fc80003f05270 */
[----:B------:R-:W-:-:S13]  /*10a0*/  ISETP.EQ.AND P1, PT, R23, R0, PT ;  /* 0x000000001700720c */ /* 0x000fda0003f22270 */
[----:B------:R-:W-:Y:S05]  /*10b0*/  @!P0 BRA P1, `(.L_x_34) ;  /* 0x00000000000c8947 */ /* 0x000fea0000800000 */
[----:B------:R-:W2:Y:S02]  /*10c0*/  LD.E R8, desc[UR36][R8.64+0x48] ;  /* 0x0000482408087980 */ /* 0x000ea4000c101900 */
[----:B--2---:R-:W-:-:S13]  /*10d0*/  ISETP.NE.AND P0, PT, R8, R15, PT ;  /* 0x0000000f0800720c */ /* 0x004fda0003f05270 */
[----:B------:R-:W-:Y:S05]  /*10e0*/  @!P0 BRA `(.L_x_9) ;  /* 0x0000000000548947 */ /* 0x000fea0003800000 */
.L_x_34:
        /* <DEDUP_REMOVED lines=11> */
.L_x_35:
[----:B------:R-:W-:Y:S02]  /*11a0*/  ISETP.NE.AND P0, PT, R20, R13, PT ;  /* 0x0000000d1400720c */ /* 0x000fe40003f05270 */
[----:B------:R-:W-:-:S13]  /*11b0*/  ISETP.EQ.AND P1, PT, R23, R0, PT ;  /* 0x000000001700720c */ /* 0x000fda0003f22270 */
[----:B------:R-:W-:Y:S05]  /*11c0*/  @!P0 BREAK.RELIABLE P1, B2 ;  /* 0x0000000000028942 */ /* 0x000fea0000800100 */
[----:B------:R-:W-:Y:S05]  /*11d0*/  @!P0 BRA P1, `(.L_x_36) ;  /* 0x0000000000108947 */ /* 0x000fea0000800000 */
[----:B------:R-:W2:Y:S02]  /*11e0*/  LD.E R8, desc[UR36][R8.64+0x8] ;  /* 0x0000082408087980 */ /* 0x000ea4000c101900 */
[----:B--2---:R-:W-:-:S13]  /*11f0*/  ISETP.NE.AND P0, PT, R8, R15, PT ;  /* 0x0000000f0800720c */ /* 0x004fda0003f05270 */
[----:B------:R-:W-:Y:S05]  /*1200*/  @P0 BREAK.RELIABLE B2 ;  /* 0x0000000000020942 */ /* 0x000fea0003800100 */
[----:B------:R-:W-:Y:S05]  /*1210*/  @!P0 BRA `(.L_x_9) ;  /* 0x0000000000088947 */ /* 0x000fea0003800000 */
.L_x_36:
[----:B------:R-:W-:Y:S01]  /*1220*/  VIADD R12, R12, 0x1 ;  /* 0x000000010c0c7836 */ /* 0x000fe20000000000 */
[----:B------:R-:W-:Y:S06]  /*1230*/  BRA `(.L_x_37) ;  /* 0x0000000000107947 */ /* 0x000fec0003800000 */
.L_x_9:
[----:B------:R-:W-:Y:S05]  /*1240*/  BSYNC.RELIABLE B2 ;  /* 0x0000000000027941 */ /* 0x000fea0003800100 */
.L_x_8:
[----:B------:R-:W-:-:S13]  /*1250*/  ISETP.GE.AND P0, PT, R6, 0x8, PT ;  /* 0x000000080600780c */ /* 0x000fda0003f06270 */
[----:B------:R1:W-:Y:S01]  /*1260*/  @P0 ST.E desc[UR36][R2.64], RZ ;  /* 0x000000ff02000985 */ /* 0x0003e2000c101924 */
[----:B------:R-:W-:-:S07]  /*1270*/  @P0 VIADD R12, R12, 0xffffffff ;  /* 0xffffffff0c0c0836 */ /* 0x000fce0000000000 */
.L_x_37:
[----:B------:R-:W-:Y:S05]  /*1280*/  BSYNC.RECONVERGENT B1 ;  /* 0x0000000000017941 */ /* 0x000fea0003800200 */
.L_x_7:
[C---:B------:R-:W-:Y:S02]  /*1290*/  ISETP.GE.AND P0, PT, R12.reuse, R7, PT ;  /* 0x000000070c00720c */ /* 0x040fe40003f06270 */
[----:B------:R-:W-:-:S13]  /*12a0*/  ISETP.GT.AND P1, PT, R12, -0x1, PT ;  /* 0xffffffff0c00780c */ /* 0x000fda0003f24270 */
[----:B------:R-:W-:Y:S05]  /*12b0*/  @!P0 BRA P1, `(.L_x_38) ;  /* 0xfffffff000588947 */ /* 0x000fea000083ffff */
.L_x_6:
[----:B------:R-:W-:Y:S05]  /*12c0*/  BSYNC.RECONVERGENT B0 ;  /* 0x0000000000007941 */ /* 0x000fea0003800200 */
.L_x_5:
[----:B------:R-:W-:-:S13]  /*12d0*/  ISETP.NE.AND P0, PT, R12, R7, PT ;  /* 0x000000070c00720c */ /* 0x000fda0003f05270 */
[----:B------:R-:W-:Y:S05]  /*12e0*/  @P0 EXIT ;  /* 0x000000000000094d */ /* 0x000fea0003800000 */
[----:B------:R-:W2:Y:S01]  /*12f0*/  LD.E.U8 R7, desc[UR36][R4.64] ;  /* 0x0000002404077980 */ /* 0x000ea2000c101100 */
[----:B01----:R-:W2:Y:S03]  /*1300*/  LDC.64 R2, c[0x0][0x390] ;  /* 0x0000e400ff027b82 */ /* 0x003ea60000000a00 */
[----:B--2---:R0:W-:Y:S04]  /*1310*/  STG.E.U8 desc[UR36][R2.64], R7 ;  /* 0x0000000702007986 */ /* 0x0041e8000c101124 */
[----:B------:R-:W2:Y:S04]  /*1320*/  LD.E.U8 R9, desc[UR36][R4.64+0x1] ;  /* 0x0000012404097980 */ /* 0x000ea8000c101100 */
[----:B--2---:R1:W-:Y:S04]  /*1330*/  STG.E.U8 desc[UR36][R2.64+0x1], R9 ;  /* 0x0000010902007986 */ /* 0x0043e8000c101124 */
[----:B------:R-:W2:Y:S04]  /*1340*/  LD.E.U8 R11, desc[UR36][R4.64+0x2] ;  /* 0x00000224040b7980 */ /* 0x000ea8000c101100 */
[----:B--2---:R2:W-:Y:S04]  /*1350*/  STG.E.U8 desc[UR36][R2.64+0x2], R11 ;  /* 0x0000020b02007986 */ /* 0x0045e8000c101124 */
[----:B------:R-:W3:Y:S04]  /*1360*/  LD.E.U8 R13, desc[UR36][R4.64+0x3] ;  /* 0x00000324040d7980 */ /* 0x000ee8000c101100 */
[----:B---3--:R3:W-:Y:S04]  /*1370*/  STG.E.U8 desc[UR36][R2.64+0x3], R13 ;  /* 0x0000030d02007986 */ /* 0x0087e8000c101124 */
[----:B------:R-:W4:Y:S04]  /*1380*/  LD.E.U8 R15, desc[UR36][R4.64+0x4] ;  /* 0x00000424040f7980 */ /* 0x000f28000c101100 */
[----:B----4-:R4:W-:Y:S04]  /*1390*/  STG.E.U8 desc[UR36][R2.64+0x4], R15 ;  /* 0x0000040f02007986 */ /* 0x0109e8000c101124 */
[----:B------:R-:W5:Y:S04]  /*13a0*/  LD.E.U8 R17, desc[UR36][R4.64+0x5] ;  /* 0x0000052404117980 */ /* 0x000f68000c101100 */
[----:B-----5:R5:W-:Y:S04]  /*13b0*/  STG.E.U8 desc[UR36][R2.64+0x5], R17 ;  /* 0x0000051102007986 */ /* 0x020be8000c101124 */
[----:B0-----:R-:W2:Y:S04]  /*13c0*/  LD.E.U8 R7, desc[UR36][R4.64+0x6] ;  /* 0x0000062404077980 */ /* 0x001ea8000c101100 */
[----:B--2---:R0:W-:Y:S04]  /*13d0*/  STG.E.U8 desc[UR36][R2.64+0x6], R7 ;  /* 0x0000060702007986 */ /* 0x0041e8000c101124 */
[----:B-1----:R-:W2:Y:S04]  /*13e0*/  LD.E.U8 R9, desc[UR36][R4.64+0x7] ;  /* 0x0000072404097980 */ /* 0x002ea8000c101100 */
[----:B--2---:R1:W-:Y:S04]  /*13f0*/  STG.E.U8 desc[UR36][R2.64+0x7], R9 ;  /* 0x0000070902007986 */ /* 0x0043e8000c101124 */
[----:B------:R-:W2:Y:S04]  /*1400*/  LD.E.U8 R11, desc[UR36][R4.64+0x8] ;  /* 0x00000824040b7980 */ /* 0x000ea8000c101100 */
[----:B--2---:R2:W-:Y:S04]  /*1410*/  STG.E.U8 desc[UR36][R2.64+0x8], R11 ;  /* 0x0000080b02007986 */ /* 0x0045e8000c101124 */
[----:B---3--:R-:W3:Y:S04]  /*1420*/  LD.E.U8 R13, desc[UR36][R4.64+0x9] ;  /* 0x00000924040d7980 */ /* 0x008ee8000c101100 */
[----:B---3--:R3:W-:Y:S04]  /*1430*/  STG.E.U8 desc[UR36][R2.64+0x9], R13 ;  /* 0x0000090d02007986 */ /* 0x0087e8000c101124 */
[----:B----4-:R-:W4:Y:S04]  /*1440*/  LD.E.U8 R15, desc[UR36][R4.64+0xa] ;  /* 0x00000a24040f7980 */ /* 0x010f28000c101100 */
[----:B----4-:R4:W-:Y:S04]  /*1450*/  STG.E.U8 desc[UR36][R2.64+0xa], R15 ;  /* 0x00000a0f02007986 */ /* 0x0109e8000c101124 */
[----:B-----5:R-:W5:Y:S04]  /*1460*/  LD.E.U8 R17, desc[UR36][R4.64+0xb] ;  /* 0x00000b2404117980 */ /* 0x020f68000c101100 */
        /* <DEDUP_REMOVED lines=602> */
[----:B--2---:R-:W-:Y:S04]  /*3a10*/  STG.E.U8 desc[UR36][R2.64+0x138], R7 ;  /* 0x0001380702007986 */ /* 0x004fe8000c101124 */
[----:B-1----:R-:W2:Y:S04]  /*3a20*/  LD.E.U8 R9, desc[UR36][R4.64+0x139] ;  /* 0x0001392404097980 */ /* 0x002ea8000c101100 */
[----:B--2---:R0:W-:Y:S04]  /*3a30*/  STG.E.U8 desc[UR36][R2.64+0x139], R9 ;  /* 0x0001390902007986 */ /* 0x0041e8000c101124 */
[----:B------:R-:W2:Y:S04]  /*3a40*/  LD.E.U8 R11, desc[UR36][R4.64+0x13a] ;  /* 0x00013a24040b7980 */ /* 0x000ea8000c101100 */
[----:B--2---:R1:W-:Y:S04]  /*3a50*/  STG.E.U8 desc[UR36][R2.64+0x13a], R11 ;  /* 0x00013a0b02007986 */ /* 0x0043e8000c101124 */
[----:B---3--:R-:W2:Y:S04]  /*3a60*/  LD.E.U8 R13, desc[UR36][R4.64+0x13b] ;  /* 0x00013b24040d7980 */ /* 0x008ea8000c101100 */
[----:B--2---:R2:W-:Y:S04]  /*3a70*/  STG.E.U8 desc[UR36][R2.64+0x13b], R13 ;  /* 0x00013b0d02007986 */ /* 0x0045e8000c101124 */
[----:B----4-:R-:W3:Y:S04]  /*3a80*/  LD.E.U8 R15, desc[UR36][R4.64+0x13c] ;  /* 0x00013c24040f7980 */ /* 0x010ee8000c101100 */
[----:B---3--:R3:W-:Y:S04]  /*3a90*/  STG.E.U8 desc[UR36][R2.64+0x13c], R15 ;  /* 0x00013c0f02007986 */ /* 0x0087e8000c101124 */
[----:B-----5:R-:W4:Y:S04]  /*3aa0*/  LD.E.U8 R17, desc[UR36][R4.64+0x13d] ;  /* 0x00013d2404117980 */ /* 0x020f28000c101100 */
[----:B----4-:R-:W-:Y:S04]  /*3ab0*/  STG.E.U8 desc[UR36][R2.64+0x13d], R17 ;  /* 0x00013d1102007986 */ /* 0x010fe8000c101124 */
[----:B------:R-:W4:Y:S04]  /*3ac0*/  LD.E.U8 R19, desc[UR36][R4.64+0x13e] ;  /* 0x00013e2404137980 */ /* 0x000f28000c101100 */
[----:B----4-:R-:W-:Y:S04]  /*3ad0*/  STG.E.U8 desc[UR36][R2.64+0x13e], R19 ;  /* 0x00013e1302007986 */ /* 0x010fe8000c101124 */
[----:B0-----:R-:W4:Y:S04]  /*3ae0*/  LD.E.U8 R9, desc[UR36][R4.64+0x13f] ;  /* 0x00013f2404097980 */ /* 0x001f28000c101100 */
[----:B----4-:R-:W-:Y:S04]  /*3af0*/  STG.E.U8 desc[UR36][R2.64+0x13f], R9 ;  /* 0x00013f0902007986 */ /* 0x010fe8000c101124 */
[----:B-1----:R-:W4:Y:S04]  /*3b00*/  LD.E.U8 R11, desc[UR36][R4.64+0x140] ;  /* 0x00014024040b7980 */ /* 0x002f28000c101100 */
[----:B----4-:R-:W-:Y:S04]  /*3b10*/  STG.E.U8 desc[UR36][R2.64+0x140], R11 ;  /* 0x0001400b02007986 */ /* 0x010fe8000c101124 */
[----:B--2---:R-:W2:Y:S04]  /*3b20*/  LD.E.U8 R13, desc[UR36][R4.64+0x141] ;  /* 0x00014124040d7980 */ /* 0x004ea8000c101100 */
[----:B--2---:R-:W-:Y:S04]  /*3b30*/  STG.E.U8 desc[UR36][R2.64+0x141], R13 ;  /* 0x0001410d02007986 */ /* 0x004fe8000c101124 */
[----:B---3--:R-:W2:Y:S04]  /*3b40*/  LD.E.U8 R15, desc[UR36][R4.64+0x142] ;  /* 0x00014224040f7980 */ /* 0x008ea8000c101100 */
[----:B--2---:R-:W-:Y:S04]  /*3b50*/  STG.E.U8 desc[UR36][R2.64+0x142], R15 ;  /* 0x0001420f02007986 */ /* 0x004fe8000c101124 */
[----:B------:R-:W2:Y:S04]  /*3b60*/  LD.E.U8 R7, desc[UR36][R4.64+0x143] ;  /* 0x0001432404077980 */ /* 0x000ea8000c101100 */
[----:B--2---:R-:W-:Y:S01]  /*3b70*/  STG.E.U8 desc[UR36][R2.64+0x143], R7 ;  /* 0x0001430702007986 */ /* 0x004fe2000c101124 */
[----:B------:R-:W-:Y:S05]  /*3b80*/  EXIT ;  /* 0x000000000000794d */ /* 0x000fea0003800000 */
.L_x_39:
[----:B------:R-:W-:-:S00]  /*3b90*/  BRA `(.L_x_39) ;  /* 0xfffffffc00fc7947 */ /* 0x000fc0000383ffff */
[----:B------:R-:W-:-:S00]  /*3ba0*/  NOP ;  /* 0x0000000000007918 */ /* 0x000fc00000000000 */
        /* <DEDUP_REMOVED lines=13> */
.L_x_73:


//--------------------- .text._Z20GenerateBoardsByCellPiiS_S_ --------------------------
	.section	.text._Z20GenerateBoardsByCellPiiS_S_,"ax",@progbits
	.align	128
        .global         _Z20GenerateBoardsByCellPiiS_S_
        .type           _Z20GenerateBoardsByCellPiiS_S_,@function
        .size           _Z20GenerateBoardsByCellPiiS_S_,(.L_x_74 - _Z20GenerateBoardsByCellPiiS_S_)
        .other          _Z20GenerateBoardsByCellPiiS_S_,@"STO_CUDA_ENTRY STV_DEFAULT"
_Z20GenerateBoardsByCellPiiS_S_:
.text._Z20GenerateBoardsByCellPiiS_S_:
[----:B------:R-:W-:Y:S01]  /*0000*/  LDC R1, c[0x0][0x37c] ;  /* 0x0000df00ff017b82 */ /* 0x000fe20000000800 */
[----:B------:R-:W0:Y:S01]  /*0010*/  S2R R0, SR_CTAID.X ;  /* 0x0000000000007919 */ /* 0x000e220000002500 */
[----:B------:R-:W0:Y:S01]  /*0020*/  LDCU UR4, c[0x0][0x360] ;  /* 0x00006c00ff0477ac */ /* 0x000e220008000800 */
[----:B------:R-:W0:Y:S01]  /*0030*/  S2R R3, SR_TID.X ;  /* 0x0000000000037919 */ /* 0x000e220000002100 */
[----:B------:R-:W1:Y:S01]  /*0040*/  LDCU UR5, c[0x0][0x388] ;  /* 0x00007100ff0577ac */ /* 0x000e620008000800 */
[----:B0-----:R-:W-:-:S05]  /*0050*/  IMAD R0, R0, UR4, R3 ;  /* 0x0000000400007c24 */ /* 0x001fca000f8e0203 */
[----:B-1----:R-:W-:-:S13]  /*0060*/  ISETP.GE.AND P0, PT, R0, UR5, PT ;  /* 0x0000000500007c0c */ /* 0x002fda000bf06270 */
[----:B------:R-:W-:Y:S05]  /*0070*/  @P0 EXIT ;  /* 0x000000000000094d */ /* 0x000fea0003800000 */
[----:B------:R-:W0:Y:S01]  /*0080*/  LDC.64 R4, c[0x0][0x380] ;  /* 0x0000e000ff047b82 */ /* 0x000e220000000a00 */
[----:B------:R-:W1:Y:S01]  /*0090*/  LDCU.64 UR6, c[0x0][0x358] ;  /* 0x00006b00ff0677ac */ /* 0x000e620008000a00 */
[----:B------:R-:W-:-:S04]  /*00a0*/  IMAD R0, R0, 0x51, RZ ;  /* 0x0000005100007824 */ /* 0x000fc800078e02ff */
[----:B0-----:R-:W-:-:S05]  /*00b0*/  IMAD.WIDE R4, R0, 0x4, R4 ;  /* 0x0000000400047825 */ /* 0x001fca00078e0204 */
[----:B-1----:R-:W2:Y:S01]  /*00c0*/  LDG.E R2, desc[UR6][R4.64] ;  /* 0x0000000604027981 */ /* 0x002ea2000c1e1900 */
[----:B------:R-:W-:Y:S01]  /*00d0*/  BSSY.RECONVERGENT B0, `(.L_x_40) ;  /* 0x000001b000007945 */ /* 0x000fe20003800200 */
[----:B--2---:R-:W-:Y:S01]  /*00e0*/  ISETP.NE.AND P0, PT, R2, RZ, PT ;  /* 0x000000ff0200720c */ /* 0x004fe20003f05270 */
[----:B------:R-:W-:-:S12]  /*00f0*/  HFMA2 R2, -RZ, RZ, 0, 0 ;  /* 0x00000000ff027431 */ /* 0x000fd800000001ff */
[----:B------:R-:W-:Y:S05]  /*0100*/  @!P0 BRA `(.L_x_41) ;  /* 0x00000000005c8947 */ /* 0x000fea0003800000 */
[----:B------:R-:W0:Y:S01]  /*0110*/  LDC.64 R6, c[0x0][0x380] ;  /* 0x0000e000ff067b82 */ /* 0x000e220000000a00 */
[----:B------:R-:W-:-:S07]  /*0120*/  IMAD.MOV.U32 R3, RZ, RZ, RZ ;  /* 0x000000ffff037224 */ /* 0x000fce00078e00ff */
.L_x_42:
[----:B------:R-:W-:-:S04]  /*0130*/  IADD3 R2, PT, PT, R3, 0x1, RZ ;  /* 0x0000000103027810 */ /* 0x000fc80007ffe0ff */
[----:B------:R-:W-:-:S13]  /*0140*/  ISETP.NE.AND P0, PT, R2, 0x51, PT ;  /* 0x000000510200780c */ /* 0x000fda0003f05270 */
[----:B------:R-:W-:Y:S05]  /*0150*/  @!P0 EXIT ;  /* 0x000000000000894d */ /* 0x000fea0003800000 */
[----:B------:R-:W2:Y:S02]  /*0160*/  LDG.E R8, desc[UR6][R4.64+0x4] ;  /* 0x0000040604087981 */ /* 0x000ea4000c1e1900 */
[----:B--2---:R-:W-:-:S13]  /*0170*/  ISETP.NE.AND P0, PT, R8, RZ, PT ;  /* 0x000000ff0800720c */ /* 0x004fda0003f05270 */
[----:B------:R-:W-:Y:S05]  /*0180*/  @!P0 BRA `(.L_x_41) ;  /* 0x00000000003c8947 */ /* 0x000fea0003800000 */
[----:B------:R-:W2:Y:S02]  /*0190*/  LDG.E R2, desc[UR6][R4.64+0x8] ;  /* 0x0000080604027981 */ /* 0x000ea4000c1e1900 */
[----:B--2---:R-:W-:Y:S01]  /*01a0*/  ISETP.NE.AND P0, PT, R2, RZ, PT ;  /* 0x000000ff0200720c */ /* 0x004fe20003f05270 */
[----:B------:R-:W-:-:S12]  /*01b0*/  VIADD R2, R3, 0x2 ;  /* 0x0000000203027836 */ /* 0x000fd80000000000 */
[----:B------:R-:W-:Y:S05]  /*01c0*/  @!P0 BRA `(.L_x_41) ;  /* 0x00000000002c8947 */ /* 0x000fea0003800000 */
[----:B------:R-:W2:Y:S01]  /*01d0*/  LDG.E R4, desc[UR6][R4.64+0xc] ;  /* 0x00000c0604047981 */ /* 0x000ea2000c1e1900 */
[----:B------:R-:W-:Y:S02]  /*01e0*/  IADD3 R2, PT, PT, R3, 0x3, RZ ;  /* 0x0000000303027810 */ /* 0x000fe40007ffe0ff */
[----:B--2---:R-:W-:-:S13]  /*01f0*/  ISETP.NE.AND P0, PT, R4, RZ, PT ;  /* 0x000000ff0400720c */ /* 0x004fda0003f05270 */
[----:B------:R-:W-:Y:S05]  /*0200*/  @!P0 BRA `(.L_x_41) ;  /* 0x00000000001c8947 */ /* 0x000fea0003800000 */
[----:B------:R-:W-:-:S05]  /*0210*/  VIADD R3, R3, 0x4 ;  /* 0x0000000403037836 */ /* 0x000fca0000000000 */
[----:B------:R-:W-:-:S05]  /*0220*/  IADD3 R5, PT, PT, R0, R3, RZ ;  /* 0x0000000300057210 */ /* 0x000fca0007ffe0ff */
[----:B0-----:R-:W-:-:S05]  /*0230*/  IMAD.WIDE R4, R5, 0x4, R6 ;  /* 0x0000000405047825 */ /* 0x001fca00078e0206 */
[----:B------:R-:W2:Y:S02]  /*0240*/  LDG.E R2, desc[UR6][R4.64] ;  /* 0x0000000604027981 */ /* 0x000ea4000c1e1900 */
[----:B--2---:R-:W-:-:S13]  /*0250*/  ISETP.NE.AND P0, PT, R2, RZ, PT ;  /* 0x000000ff0200720c */ /* 0x004fda0003f05270 */
[----:B------:R-:W-:Y:S05]  /*0260*/  @P0 BRA `(.L_x_42) ;  /* 0xfffffffc00b00947 */ /* 0x000fea000383ffff */
[----:B------:R-:W-:-:S07]  /*0270*/  IMAD.MOV.U32 R2, RZ, RZ, R3 ;  /* 0x000000ffff027224 */ /* 0x000fce00078e0003 */
.L_x_41:
[----:B------:R-:W-:Y:S05]  /*0280*/  BSYNC.RECONVERGENT B0 ;  /* 0x0000000000007941 */ /* 0x000fea0003800200 */
.L_x_40:
[----:B------:R-:W-:Y:S01]  /*0290*/  IMAD.HI.U32 R3, R2, -0x55555555, RZ ;  /* 0xaaaaaaab02037827 */ /* 0x000fe200078e00ff */
[----:B------:R-:W1:Y:S01]  /*02a0*/  LDCU.64 UR4, c[0x0][0x390] ;  /* 0x00007200ff0477ac */ /* 0x000e620008000a00 */
[----:B------:R-:W2:Y:S03]  /*02b0*/  LDC.64 R12, c[0x0][0x380] ;  /* 0x0000e000ff0c7b82 */ /* 0x000ea60000000a00 */
[----:B------:R-:W-:Y:S01]  /*02c0*/  SHF.R.U32.HI R3, RZ, 0x1, R3 ;  /* 0x00000001ff037819 */ /* 0x000fe20000011603 */
[----:B------:R-:W3:Y:S03]  /*02d0*/  LDCU.64 UR8, c[0x0][0x380] ;  /* 0x00007000ff0877ac */ /* 0x000ee60008000a00 */
[----:B0-----:R-:W-:Y:S01]  /*02e0*/  IADD3 R6, PT, PT, R0, R3, RZ ;  /* 0x0000000300067210 */ /* 0x001fe20007ffe0ff */
[----:B------:R-:W-:-:S04]  /*02f0*/  IMAD R5, R3, -0x3, R2 ;  /* 0xfffffffd03057824 */ /* 0x000fc800078e0202 */
[----:B------:R-:W-:Y:S02]  /*0300*/  IMAD.IADD R3, R0, 0x1, R5 ;  /* 0x0000000100037824 */ /* 0x000fe400078e0205 */
[----:B------:R-:W-:Y:S01]  /*0310*/  IMAD.HI R4, R6, 0x55555556, RZ ;  /* 0x5555555606047827 */ /* 0x000fe200078e02ff */
[----:B-1----:R-:W-:-:S03]  /*0320*/  UIADD3 UR4, UP0, UPT, UR4, 0x8, URZ ;  /* 0x0000000804047890 */ /* 0x002fc6000ff1e0ff */
[----:B------:R-:W-:Y:S01]  /*0330*/  IMAD.HI R5, R3, 0x55555556, RZ ;  /* 0x5555555603057827 */ /* 0x000fe200078e02ff */
[----:B------:R-:W-:Y:S01]  /*0340*/  LEA.HI R4, R4, R4, RZ, 0x1 ;  /* 0x0000000404047211 */ /* 0x000fe200078f08ff */
[----:B------:R-:W-:Y:S02]  /*0350*/  UIADD3.X UR5, UPT, UPT, URZ, UR5, URZ, UP0, !UPT ;  /* 0x00000005ff057290 */ /* 0x000fe400087fe4ff */
[----:B------:R-:W-:Y:S01]  /*0360*/  IMAD R6, R6, 0x9, RZ ;  /* 0x0000000906067824 */ /* 0x000fe200078e02ff */
[----:B------:R-:W-:Y:S02]  /*0370*/  LEA.HI R5, R5, R5, RZ, 0x1 ;  /* 0x0000000505057211 */ /* 0x000fe400078f08ff */
[----:B------:R-:W-:Y:S01]  /*0380*/  MOV R14, UR4 ;  /* 0x00000004000e7c02 */ /* 0x000fe20008000f00 */
[----:B------:R-:W-:Y:S02]  /*0390*/  IMAD.U32 R15, RZ, RZ, UR5 ;  /* 0x00000005ff0f7e24 */ /* 0x000fe4000f8e00ff */
[----:B------:R-:W-:-:S04]  /*03a0*/  IMAD R5, R4, 0x9, R5 ;  /* 0x0000000904057824 */ /* 0x000fc800078e0205 */
[----:B------:R-:W-:-:S05]  /*03b0*/  IMAD R5, R5, 0x3, RZ ;  /* 0x0000000305057824 */ /* 0x000fca00078e02ff */
[----:B------:R-:W-:Y:S02]  /*03c0*/  SHF.R.S32.HI R7, RZ, 0x1f, R5 ;  /* 0x0000001fff077819 */ /* 0x000fe40000011405 */
[CC--:B------:R-:W-:Y:S02]  /*03d0*/  IADD3 R4, P0, PT, R0.reuse, R5.reuse, RZ ;  /* 0x0000000500047210 */ /* 0x0c0fe40007f1e0ff */
[C---:B------:R-:W-:Y:S02]  /*03e0*/  IADD3 R11, PT, PT, R0.reuse, R5, RZ ;  /* 0x00000005000b7210 */ /* 0x040fe40007ffe0ff */
[----:B------:R-:W-:Y:S02]  /*03f0*/  LEA.HI.X.SX32 R7, R0, R7, 0x1, P0 ;  /* 0x0000000700077211 */ /* 0x000fe400000f0eff */
[----:B---3--:R-:W-:Y:S01]  /*0400*/  LEA R8, P0, R4, UR8, 0x2 ;  /* 0x0000000804087c11 */ /* 0x008fe2000f8010ff */
[----:B--2---:R-:W-:-:S03]  /*0410*/  IMAD.WIDE R10, R11, 0x4, R12 ;  /* 0x000000040b0a7825 */ /* 0x004fc600078e020c */
[----:B------:R-:W-:Y:S01]  /*0420*/  LEA.HI.X R9, R4, UR9, R7, 0x2, P0 ;  /* 0x0000000904097c11 */ /* 0x000fe200080f1407 */
[----:B------:R-:W-:Y:S01]  /*0430*/  IMAD.MOV.U32 R4, RZ, RZ, 0x1 ;  /* 0x00000001ff047424 */ /* 0x000fe200078e00ff */
[----:B------:R-:W-:Y:S01]  /*0440*/  IADD3 R7, PT, PT, R6, 0x8, RZ ;  /* 0x0000000806077810 */ /* 0x000fe20007ffe0ff */
[----:B------:R-:W-:-:S07]  /*0450*/  IMAD.WIDE.U32 R12, R2, 0x4, R12 ;  /* 0x00000004020c7825 */ /* 0x000fce00078e000c */
.L_x_71:
[----:B-1----:R-:W0:Y:S01]  /*0460*/  LDC.64 R16, c[0x0][0x380] ;  /* 0x0000e000ff107b82 */ /* 0x002e220000000a00 */
[----:B------:R-:W-:Y:S04]  /*0470*/  BSSY.RECONVERGENT B2, `(.L_x_43) ;  /* 0x0000177000027945 */ /* 0x000fe80003800200 */
[----:B------:R-:W-:Y:S01]  /*0480*/  BSSY.RELIABLE B1, `(.L_x_44) ;  /* 0x0000010000017945 */ /* 0x000fe20003800100 */
[----:B------:R-:W-:-:S07]  /*0490*/  IMAD.MOV.U32 R21, RZ, RZ, R6 ;  /* 0x000000ffff157224 */ /* 0x000fce00078e0006 */
.L_x_48:
[----:B------:R-:W-:Y:S01]  /*04a0*/  ISETP.NE.AND P0, PT, R21, R2, PT ;  /* 0x000000021500720c */ /* 0x000fe20003f05270 */
[----:B------:R-:W-:-:S12]  /*04b0*/  BSSY.RELIABLE B0, `(.L_x_45) ;  /* 0x0000009000007945 */ /* 0x000fd80003800100 */
[----:B------:R-:W-:Y:S05]  /*04c0*/  @!P0 BRA `(.L_x_46) ;  /* 0x00000000001c8947 */ /* 0x000fea0003800000 */
[----:B------:R-:W-:-:S05]  /*04d0*/  IADD3 R19, PT, PT, R0, R21, RZ ;  /* 0x0000001500137210 */ /* 0x000fca0007ffe0ff */
[----:B0-----:R-:W-:-:S06]  /*04e0*/  IMAD.WIDE R18, R19, 0x4, R16 ;  /* 0x0000000413127825 */ /* 0x001fcc00078e0210 */
[----:B------:R-:W2:Y:S02]  /*04f0*/  LDG.E R19, desc[UR6][R18.64] ;  /* 0x0000000612137981 */ /* 0x000ea4000c1e1900 */
[----:B--2---:R-:W-:-:S13]  /*0500*/  ISETP.NE.AND P0, PT, R19, R4, PT ;  /* 0x000000041300720c */ /* 0x004fda0003f05270 */
[----:B------:R-:W-:Y:S05]  /*0510*/  @!P0 BREAK.RELIABLE B0 ;  /* 0x0000000000008942 */ /* 0x000fea0003800100 */
[----:B------:R-:W-:Y:S05]  /*0520*/  @!P0 BREAK.RELIABLE B1 ;  /* 0x0000000000018942 */ /* 0x000fea0003800100 */
[----:B------:R-:W-:Y:S05]  /*0530*/  @!P0 BRA `(.L_x_47) ;  /* 0x0000001400a88947 */ /* 0x000fea0003800000 */
.L_x_46:
[----:B------:R-:W-:Y:S05]  /*0540*/  BSYNC.RELIABLE B0 ;  /* 0x0000000000007941 */ /* 0x000fea0003800100 */
.L_x_45:
[C---:B------:R-:W-:Y:S01]  /*0550*/  ISETP.GE.AND P0, PT, R21.reuse, R7, PT ;  /* 0x000000071500720c */ /* 0x040fe20003f06270 */
[----:B------:R-:W-:-:S12]  /*0560*/  VIADD R21, R21, 0x1 ;  /* 0x0000000115157836 */ /* 0x000fd80000000000 */
[----:B------:R-:W-:Y:S05]  /*0570*/  @!P0 BRA `(.L_x_48) ;  /* 0xfffffffc00c88947 */ /* 0x000fea000383ffff */
[----:B------:R-:W-:Y:S05]  /*0580*/  BSYNC.RELIABLE B1 ;  /* 0x0000000000017941 */ /* 0x000fea0003800100 */
.L_x_44:
[----:B------:R-:W-:-:S13]  /*0590*/  ISETP.GT.AND P0, PT, R3, 0x7fffffb7, PT ;  /* 0x7fffffb70300780c */ /* 0x000fda0003f04270 */
[----:B------:R-:W-:Y:S05]  /*05a0*/  @P0 BRA `(.L_x_49) ;  /* 0x0000000000400947 */ /* 0x000fea0003800000 */
[----:B0-----:R-:W0:Y:S01]  /*05b0*/  LDC.64 R16, c[0x0][0x380] ;  /* 0x0000e000ff107b82 */ /* 0x001e220000000a00 */
[----:B------:R-:W-:Y:S01]  /*05c0*/  MOV R21, R3 ;  /* 0x0000000300157202 */ /* 0x000fe20000000f00 */
[----:B------:R-:W-:-:S07]  /*05d0*/  VIADD R20, R3, 0x48 ;  /* 0x0000004803147836 */ /* 0x000fce0000000000 */
.L_x_52:
        /* <DEDUP_REMOVED lines=8> */
[----:B------:R-:W-:Y:S05]  /*0660*/  @!P0 BRA `(.L_x_47) ;  /* 0x00000014005c8947 */ /* 0x000fea0003800000 */
.L_x_51:
[----:B------:R-:W-:Y:S05]  /*0670*/  BSYNC.RELIABLE B3 ;  /* 0x0000000000037941 */ /* 0x000fea0003800100 */
.L_x_50:
[----:B------:R-:W-:-:S05]  /*0680*/  VIADD R21, R21, 0x9 ;  /* 0x0000000915157836 */ /* 0x000fca0000000000 */
[----:B------:R-:W-:-:S13]  /*0690*/  ISETP.GE.AND P0, PT, R21, R20, PT ;  /* 0x000000141500720c */ /* 0x000fda0003f06270 */
[----:B------:R-:W-:Y:S05]  /*06a0*/  @!P0 BRA `(.L_x_52) ;  /* 0xfffffffc00cc8947 */ /* 0x000fea000383ffff */
.L_x_49:
[----:B------:R-:W-:Y:S01]  /*06b0*/  ISETP.NE.AND P0, PT, R5, R2, PT ;  /* 0x000000020500720c */ /* 0x000fe20003f05270 */
[----:B------:R-:W-:-:S12]  /*06c0*/  BSSY.RELIABLE B3, `(.L_x_53) ;  /* 0x0000006000037945 */ /* 0x000fd80003800100 */
[----:B------:R-:W-:Y:S05]  /*06d0*/  @!P0 BRA `(.L_x_54) ;  /* 0x0000000000108947 */ /* 0x000fea0003800000 */
[----:B0-----:R-:W2:Y:S02]  /*06e0*/  LDG.E R17, desc[UR6][R10.64] ;  /* 0x000000060a117981 */ /* 0x001ea4000c1e1900 */
[----:B--2---:R-:W-:-:S13]  /*06f0*/  ISETP.NE.AND P0, PT, R17, R4, PT ;  /* 0x000000041100720c */ /* 0x004fda0003f05270 */
[----:B------:R-:W-:Y:S05]  /*0700*/  @!P0 BREAK.RELIABLE B3 ;  /* 0x0000000000038942 */ /* 0x000fea0003800100 */
[----:B------:R-:W-:Y:S05]  /*0710*/  @!P0 BRA `(.L_x_47) ;  /* 0x0000001400308947 */ /* 0x000fea0003800000 */
.L_x_54:
[----:B------:R-:W-:Y:S05]  /*0720*/  BSYNC.RELIABLE B3 ;  /* 0x0000000000037941 */ /* 0x000fea0003800100 */
.L_x_53:
[----:B0-----:R-:W-:Y:S01]  /*0730*/  IADD3 R17, PT, PT, R5, 0x1, RZ ;  /* 0x0000000105117810 */ /* 0x001fe20007ffe0ff */
[----:B------:R-:W-:Y:S03]  /*0740*/  BSSY.RELIABLE B3, `(.L_x_55) ;  /* 0x0000007000037945 */ /* 0x000fe60003800100 */
[----:B------:R-:W-:-:S13]  /*0750*/  ISETP.NE.AND P0, PT, R17, R2, PT ;  /* 0x000000021100720c */ /* 0x000fda0003f05270 */
[----:B------:R-:W-:Y:S05]  /*0760*/  @!P0 BRA `(.L_x_56) ;  /* 0x0000000000108947 */ /* 0x000fea0003800000 */
[----:B------:R-:W2:Y:S02]  /*0770*/  LDG.E R17, desc[UR6][R8.64+0x4] ;  /* 0x0000040608117981 */ /* 0x000ea4000c1e1900 */
[----:B--2---:R-:W-:-:S13]  /*0780*/  ISETP.NE.AND P0, PT, R17, R4, PT ;  /* 0x000000041100720c */ /* 0x004fda0003f05270 */
[----:B------:R-:W-:Y:S05]  /*0790*/  @!P0 BREAK.RELIABLE B3 ;  /* 0x0000000000038942 */ /* 0x000fea0003800100 */
[----:B------:R-:W-:Y:S05]  /*07a0*/  @!P0 BRA `(.L_x_47) ;  /* 0x00000014000c8947 */ /* 0x000fea0003800000 */
.L_x_56:
[----:B------:R-:W-:Y:S05]  /*07b0*/  BSYNC.RELIABLE B3 ;  /* 0x0000000000037941 */ /* 0x000fea0003800100 */
.L_x_55:
[----:B------:R-:W-:Y:S01]  /*07c0*/  VIADD R17, R5, 0x2 ;  /* 0x0000000205117836 */ /* 0x000fe20000000000 */
[----:B------:R-:W-:Y:S04]  /*07d0*/  BSSY.RELIABLE B3, `(.L_x_57) ;  /* 0x0000007000037945 */ /* 0x000fe80003800100 */
[----:B------:R-:W-:-:S13]  /*07e0*/  ISETP.NE.AND P0, PT, R17, R2, PT ;  /* 0x000000021100720c */ /* 0x000fda0003f05270 */
[----:B------:R-:W-:Y:S05]  /*07f0*/  @!P0 BRA `(.L_x_58) ;  /* 0x0000000000108947 */ /* 0x000fea0003800000 */
[----:B------:R-:W2:Y:S02]  /*0800*/  LDG.E R17, desc[UR6][R8.64+0x8] ;  /* 0x0000080608117981 */ /* 0x000ea4000c1e1900 */
[----:B--2---:R-:W-:-:S13]  /*0810*/  ISETP.NE.AND P0, PT, R17, R4, PT ;  /* 0x000000041100720c */ /* 0x004fda0003f05270 */
[----:B------:R-:W-:Y:S05]  /*0820*/  @!P0 BREAK.RELIABLE B3 ;  /* 0x0000000000038942 */ /* 0x000fea0003800100 */
[----:B------:R-:W-:Y:S05]  /*0830*/  @!P0 BRA `(.L_x_47) ;  /* 0x0000001000e88947 */ /* 0x000fea0003800000 */
.L_x_58:
[----:B------:R-:W-:Y:S05]  /*0840*/  BSYNC.RELIABLE B3 ;  /* 0x0000000000037941 */ /* 0x000fea0003800100 */
.L_x_57:
[----:B------:R-:W-:Y:S01]  /*0850*/  IADD3 R17, PT, PT, R5, 0x9, RZ ;  /* 0x0000000905117810 */ /* 0x000fe20007ffe0ff */
[----:B------:R-:W-:Y:S03]  /*0860*/  BSSY.RELIABLE B3, `(.L_x_59) ;  /* 0x0000007000037945 */ /* 0x000fe60003800100 */
[----:B------:R-:W-:-:S13]  /*0870*/  ISETP.NE.AND P0, PT, R17, R2, PT ;  /* 0x000000021100720c */ /* 0x000fda0003f05270 */
[----:B------:R-:W-:Y:S05]  /*0880*/  @!P0 BRA `(.L_x_60) ;  /* 0x0000000000108947 */ /* 0x000fea0003800000 */
[----:B------:R-:W2:Y:S02]  /*0890*/  LDG.E R17, desc[UR6][R8.64+0x24] ;  /* 0x0000240608117981 */ /* 0x000ea4000c1e1900 */
[----:B--2---:R-:W-:-:S13]  /*08a0*/  ISETP.NE.AND P0, PT, R17, R4, PT ;  /* 0x000000041100720c */ /* 0x004fda0003f05270 */
[----:B------:R-:W-:Y:S05]  /*08b0*/  @!P0 BREAK.RELIABLE B3 ;  /* 0x0000000000038942 */ /* 0x000fea0003800100 */
[----:B------:R-:W-:Y:S05]  /*08c0*/  @!P0 BRA `(.L_x_47) ;  /* 0x0000001000c48947 */ /* 0x000fea0003800000 */
.L_x_60:
[----:B------:R-:W-:Y:S05]  /*08d0*/  BSYNC.RELIABLE B3 ;  /* 0x0000000000037941 */ /* 0x000fea0003800100 */
.L_x_59:
        /* <DEDUP_REMOVED lines=8> */
.L_x_62:
[----:B------:R-:W-:Y:S05]  /*0960*/  BSYNC.RELIABLE B3 ;  /* 0x0000000000037941 */ /* 0x000fea0003800100 */
.L_x_61:
        /* <DEDUP_REMOVED lines=8> */
.L_x_64:
[----:B------:R-:W-:Y:S05]  /*09f0*/  BSYNC.RELIABLE B3 ;  /* 0x0000000000037941 */ /* 0x000fea0003800100 */
.L_x_63:
        /* <DEDUP_REMOVED lines=8> */
.L_x_66:
[----:B------:R-:W-:Y:S05]  /*0a80*/  BSYNC.RELIABLE B3 ;  /* 0x0000000000037941 */ /* 0x000fea0003800100 */
.L_x_65:
        /* <DEDUP_REMOVED lines=8> */
.L_x_68:
[----:B------:R-:W-:Y:S05]  /*0b10*/  BSYNC.RELIABLE B3 ;  /* 0x0000000000037941 */ /* 0x000fea0003800100 */
.L_x_67:
        /* <DEDUP_REMOVED lines=8> */
.L_x_70:
[----:B------:R-:W-:Y:S05]  /*0ba0*/  BSYNC.RELIABLE B3 ;  /* 0x0000000000037941 */ /* 0x000fea0003800100 */
.L_x_69:
[----:B------:R-:W0:Y:S01]  /*0bb0*/  S2R R17, SR_LANEID ;  /* 0x0000000000117919 */ /* 0x000e220000000000 */
[----:B------:R-:W-:Y:S01]  /*0bc0*/  VOTEU.ANY UR4, UPT, PT ;  /* 0x0000000000047886 */ /* 0x000fe200038e0100 */
[----:B------:R-:W1:Y:S01]  /*0bd0*/  LDC.64 R18, c[0x0][0x398] ;  /* 0x0000e600ff127b82 */ /* 0x000e620000000a00 */
[----:B------:R-:W0:Y:S01]  /*0be0*/  FLO.U32 R22, UR4 ;  /* 0x0000000400167d00 */ /* 0x000e2200080e0000 */
[----:B------:R-:W-:Y:S07]  /*0bf0*/  STG.E desc[UR6][R12.64], R4 ;  /* 0x000000040c007986 */ /* 0x000fee000c101906 */
[----:B------:R-:W1:Y:S01]  /*0c00*/  POPC R29, UR4 ;  /* 0x00000004001d7d09 */ /* 0x000e620008000000 */
[----:B0-----:R-:W-:-:S02]  /*0c10*/  ISETP.EQ.U32.AND P0, PT, R22, R17, PT ;  /* 0x000000111600720c */ /* 0x001fc40003f02070 */
[----:B------:R-:W0:Y:S11]  /*0c20*/  LDC.64 R16, c[0x0][0x380] ;  /* 0x0000e000ff107b82 */ /* 0x000e360000000a00 */
[----:B-1----:R-:W2:Y:S01]  /*0c30*/  @P0 ATOMG.E.ADD.STRONG.GPU PT, R19, desc[UR6][R18.64], R29 ;  /* 0x8000001d121309a8 */ /* 0x002ea200081ef106 */
[----:B0-----:R-:W-:-:S05]  /*0c40*/  IMAD.WIDE R24, R0, 0x4, R16 ;  /* 0x0000000400187825 */ /* 0x001fca00078e0210 */
[----:B------:R-:W3:Y:S01]  /*0c50*/  LDG.E R23, desc[UR6][R24.64] ;  /* 0x0000000618177981 */ /* 0x000ee2000c1e1900 */
[----:B------:R-:W0:Y:S02]  /*0c60*/  S2R R20, SR_LTMASK ;  /* 0x0000000000147919 */ /* 0x000e240000003900 */
[----:B0-----:R-:W-:-:S06]  /*0c70*/  LOP3.LUT R20, R20, UR4, RZ, 0xc0, !PT ;  /* 0x0000000414147c12 */ /* 0x001fcc000f8ec0ff */
[----:B------:R-:W0:Y:S01]  /*0c80*/  POPC R20, R20 ;  /* 0x0000001400147309 */ /* 0x000e220000000000 */
[----:B--2---:R-:W0:Y:S02]  /*0c90*/  SHFL.IDX PT, R27, R19, R22, 0x1f ;  /* 0x00001f16131b7589 */ /* 0x004e2400000e0000 */
[----:B0-----:R-:W-:-:S04]  /*0ca0*/  IMAD.IADD R27, R27, 0x1, R20 ;  /* 0x000000011b1b7824 */ /* 0x001fc800078e0214 */
[----:B------:R-:W-:-:S04]  /*0cb0*/  IMAD R27, R27, 0x51, RZ ;  /* 0x000000511b1b7824 */ /* 0x000fc800078e02ff */
[----:B------:R-:W-:-:S05]  /*0cc0*/  IMAD.WIDE R20, R27, 0x4, R14 ;  /* 0x000000041b147825 */ /* 0x000fca00078e020e */
[----:B---3--:R-:W-:Y:S04]  /*0cd0*/  STG.E desc[UR6][R20.64+-0x8], R23 ;  /* 0xfffff81714007986 */ /* 0x008fe8000c101906 */
[----:B------:R-:W2:Y:S04]  /*0ce0*/  LDG.E R29, desc[UR6][R24.64+0x4] ;  /* 0x00000406181d7981 */ /* 0x000ea8000c1e1900 */
[----:B--2---:R0:W-:Y:S04]  /*0cf0*/  STG.E desc[UR6][R20.64+-0x4], R29 ;  /* 0xfffffc1d14007986 */ /* 0x0041e8000c101906 */
[----:B------:R-:W2:Y:S01]  /*0d00*/  LDG.E R26, desc[UR6][R24.64+0x8] ;  /* 0x00000806181a7981 */ /* 0x000ea2000c1e1900 */
[----:B------:R-:W-:-:S03]  /*0d10*/  IADD3 R19, PT, PT, R0, 0x4, RZ ;  /* 0x0000000400137810 */ /* 0x000fc60007ffe0ff */
[----:B--2---:R-:W-:Y:S04]  /*0d20*/  STG.E desc[UR6][R20.64], R26 ;  /* 0x0000001a14007986 */ /* 0x004fe8000c101906 */
[----:B------:R-:W2:Y:S01]  /*0d30*/  LDG.E R28, desc[UR6][R24.64+0xc] ;  /* 0x00000c06181c7981 */ /* 0x000ea2000c1e1900 */
[----:B------:R-:W-:Y:S01]  /*0d40*/  IMAD.WIDE R18, R19, 0x4, R16 ;  /* 0x0000000413127825 */ /* 0x000fe200078e0210 */
[----:B------:R-:W-:Y:S02]  /*0d50*/  IADD3 R22, PT, PT, R27, 0x4, RZ ;  /* 0x000000041b167810 */ /* 0x000fe40007ffe0ff */
[----:B--2---:R-:W-:Y:S04]  /*0d60*/  STG.E desc[UR6][R20.64+0x4], R28 ;  /* 0x0000041c14007986 */ /* 0x004fe8000c101906 */
[----:B0-----:R-:W2:Y:S01]  /*0d70*/  LDG.E R29, desc[UR6][R18.64] ;  /* 0x00000006121d7981 */ /* 0x001ea2000c1e1900 */
[----:B------:R-:W-:-:S05]  /*0d80*/  IMAD.WIDE R22, R22, 0x4, R14 ;  /* 0x0000000416167825 */ /* 0x000fca00078e020e */
[----:B--2---:R0:W-:Y:S04]  /*0d90*/  STG.E desc[UR6][R22.64+-0x8], R29 ;  /* 0xfffff81d16007986 */ /* 0x0041e8000c101906 */
[----:B0-----:R-:W2:Y:S04]  /*0da0*/  LDG.E R29, desc[UR6][R18.64+0x4] ;  /* 0x00000406121d7981 */ /* 0x001ea8000c1e1900 */
[----:B--2---:R-:W-:Y:S04]  /*0db0*/  STG.E desc[UR6][R22.64+-0x4], R29 ;  /* 0xfffffc1d16007986 */ /* 0x004fe8000c101906 */
[----:B------:R-:W2:Y:S01]  /*0dc0*/  LDG.E R26, desc[UR6][R18.64+0x8] ;  /* 0x00000806121a7981 */ /* 0x000ea2000c1e1900 */
[----:B------:R-:W-:-:S03]  /*0dd0*/  VIADD R24, R0, 0x8 ;  /* 0x0000000800187836 */ /* 0x000fc60000000000 */
[----:B--2---:R-:W-:Y:S04]  /*0de0*/  STG.E desc[UR6][R22.64], R26 ;  /* 0x0000001a16007986 */ /* 0x004fe8000c101906 */
[----:B------:R-:W2:Y:S01]  /*0df0*/  LDG.E R25, desc[UR6][R18.64+0xc] ;  /* 0x00000c0612197981 */ /* 0x000ea2000c1e1900 */
[----:B------:R-:W-:Y:S01]  /*0e00*/  IMAD.WIDE R20, R24, 0x4, R16 ;  /* 0x0000000418147825 */ /* 0x000fe200078e0210 */
[----:B------:R-:W-:Y:S02]  /*0e10*/  IADD3 R24, PT, PT, R27, 0x8, RZ ;  /* 0x000000081b187810 */ /* 0x000fe40007ffe0ff */
[----:B--2---:R0:W-:Y:S04]  /*0e20*/  STG.E desc[UR6][R22.64+0x4], R25 ;  /* 0x0000041916007986 */ /* 0x0041e8000c101906 */
[----:B------:R-:W2:Y:S01]  /*0e30*/  LDG.E R28, desc[UR6][R20.64] ;  /* 0x00000006141c7981 */ /* 0x000ea2000c1e1900 */
[----:B0-----:R-:W-:-:S05]  /*0e40*/  IMAD.WIDE R24, R24, 0x4, R14 ;  /* 0x0000000418187825 */ /* 0x001fca00078e020e */
[----:B--2---:R-:W-:Y:S04]  /*0e50*/  STG.E desc[UR6][R24.64+-0x8], R28 ;  /* 0xfffff81c18007986 */ /* 0x004fe8000c101906 */
[----:B------:R-:W2:Y:S04]  /*0e60*/  LDG.E R29, desc[UR6][R20.64+0x4] ;  /* 0x00000406141d7981 */ /* 0x000ea8000c1e1900 */
[----:B--2---:R0:W-:Y:S04]  /*0e70*/  STG.E desc[UR6][R24.64+-0x4], R29 ;  /* 0xfffffc1d18007986 */ /* 0x0041e8000c101906 */
[----:B------:R-:W2:Y:S01]  /*0e80*/  LDG.E R26, desc[UR6][R20.64+0x8] ;  /* 0x00000806141a7981 */ /* 0x000ea2000c1e1900 */
[----:B------:R-:W-:-:S03]  /*0e90*/  IADD3 R19, PT, PT, R0, 0xc, RZ ;  /* 0x0000000c00137810 */ /* 0x000fc60007ffe0ff */
[----:B--2---:R1:W-:Y:S04]  /*0ea0*/  STG.E desc[UR6][R24.64], R26 ;  /* 0x0000001a18007986 */ /* 0x0043e8000c101906 */
[----:B0-----:R-:W2:Y:S01]  /*0eb0*/  LDG.E R29, desc[UR6][R20.64+0xc] ;  /* 0x00000c06141d7981 */ /* 0x001ea2000c1e1900 */
[----:B------:R-:W-:-:S04]  /*0ec0*/  IMAD.WIDE R18, R19, 0x4, R16 ;  /* 0x0000000413127825 */ /* 0x000fc800078e0210 */
[----:B------:R-:W-:Y:S01]  /*0ed0*/  VIADD R23, R27, 0xc ;  /* 0x0000000c1b177836 */ /* 0x000fe20000000000 */
[----:B--2---:R0:W-:Y:S04]  /*0ee0*/  STG.E desc[UR6][R24.64+0x4], R29 ;  /* 0x0000041d18007986 */ /* 0x0041e8000c101906 */
[----:B-1----:R-:W2:Y:S01]  /*0ef0*/  LDG.E R26, desc[UR6][R18.64] ;  /* 0x00000006121a7981 */ /* 0x002ea2000c1e1900 */
[----:B------:R-:W-:-:S05]  /*0f00*/  IMAD.WIDE R22, R23, 0x4, R14 ;  /* 0x0000000417167825 */ /* 0x000fca00078e020e */
[----:B--2---:R1:W-:Y:S04]  /*0f10*/  STG.E desc[UR6][R22.64+-0x8], R26 ;  /* 0xfffff81a16007986 */ /* 0x0043e8000c101906 */
[----:B------:R-:W2:Y:S04]  /*0f20*/  LDG.E R28, desc[UR6][R18.64+0x4] ;  /* 0x00000406121c7981 */ /* 0x000ea8000c1e1900 */
[----:B--2---:R-:W-:Y:S04]  /*0f30*/  STG.E desc[UR6][R22.64+-0x4], R28 ;  /* 0xfffffc1c16007986 */ /* 0x004fe8000c101906 */
[----:B0-----:R-:W2:Y:S01]  /*0f40*/  LDG.E R29, desc[UR6][R18.64+0x8] ;  /* 0x00000806121d7981 */ /* 0x001ea2000c1e1900 */
[----:B------:R-:W-:-:S03]  /*0f50*/  IADD3 R21, PT, PT, R0, 0x10, RZ ;  /* 0x0000001000157810 */ /* 0x000fc60007ffe0ff */
[----:B--2---:R0:W-:Y:S04]  /*0f60*/  STG.E desc[UR6][R22.64], R29 ;  /* 0x0000001d16007986 */ /* 0x0041e8000c101906 */
[----:B-1----:R-:W2:Y:S01]  /*0f70*/  LDG.E R26, desc[UR6][R18.64+0xc] ;  /* 0x00000c06121a7981 */ /* 0x002ea2000c1e1900 */
[----:B------:R-:W-:Y:S01]  /*0f80*/  IMAD.WIDE R20, R21, 0x4, R16 ;  /* 0x0000000415147825 */ /* 0x000fe200078e0210 */
[----:B------:R-:W-:Y:S02]  /*0f90*/  IADD3 R25, PT, PT, R27, 0x10, RZ ;  /* 0x000000101b197810 */ /* 0x000fe40007ffe0ff */
[----:B--2---:R-:W-:Y:S04]  /*0fa0*/  STG.E desc[UR6][R22.64+0x4], R26 ;  /* 0x0000041a16007986 */ /* 0x004fe8000c101906 */
[----:B0-----:R-:W2:Y:S01]  /*0fb0*/  LDG.E R29, desc[UR6][R20.64] ;  /* 0x00000006141d7981 */ /* 0x001ea2000c1e1900 */
[----:B------:R-:W-:-:S05]  /*0fc0*/  IMAD.WIDE R24, R25, 0x4, R14 ;  /* 0x0000000419187825 */ /* 0x000fca00078e020e */
[----:B--2---:R0:W-:Y:S04]  /*0fd0*/  STG.E desc[UR6][R24.64+-0x8], R29 ;  /* 0xfffff81d18007986 */ /* 0x0041e8000c101906 */
[----:B------:R-:W2:Y:S04]  /*0fe0*/  LDG.E R28, desc[UR6][R20.64+0x4] ;  /* 0x00000406141c7981 */ /* 0x000ea8000c1e1900 */
[----:B--2---:R-:W-:Y:S04]  /*0ff0*/  STG.E desc[UR6][R24.64+-0x4], R28 ;  /* 0xfffffc1c18007986 */ /* 0x004fe8000c101906 */
[----:B0-----:R-:W2:Y:S01]  /*1000*/  LDG.E R29, desc[UR6][R20.64+0x8] ;  /* 0x00000806141d7981 */ /* 0x001ea2000c1e1900 */
[----:B------:R-:W-:-:S03]  /*1010*/  VIADD R19, R0, 0x14 ;  /* 0x0000001400137836 */ /* 0x000fc60000000000 */
[----:B--2---:R-:W-:Y:S04]  /*1020*/  STG.E desc[UR6][R24.64], R29 ;  /* 0x0000001d18007986 */ /* 0x004fe8000c101906 */
[----:B------:R-:W2:Y:S01]  /*1030*/  LDG.E R26, desc[UR6][R20.64+0xc] ;  /* 0x00000c06141a7981 */ /* 0x000ea2000c1e1900 */
[----:B------:R-:W-:Y:S01]  /*1040*/  IMAD.WIDE R18, R19, 0x4, R16 ;  /* 0x0000000413127825 */ /* 0x000fe200078e0210 */
[----:B------:R-:W-:Y:S02]  /*1050*/  IADD3 R23, PT, PT, R27, 0x14, RZ ;  /* 0x000000141b177810 */ /* 0x000fe40007ffe0ff */
[----:B--2---:R0:W-:Y:S04]  /*1060*/  STG.E desc[UR6][R24.64+0x4], R26 ;  /* 0x0000041a18007986 */ /* 0x0041e8000c101906 */
[----:B0-----:R-:W2:Y:S01]  /*1070*/  LDG.E R26, desc[UR6][R18.64] ;  /* 0x00000006121a7981 */ /* 0x001ea2000c1e1900 */
[----:B------:R-:W-:-:S05]  /*1080*/  IMAD.WIDE R22, R23, 0x4, R14 ;  /* 0x0000000417167825 */ /* 0x000fca00078e020e */
[----:B--2---:R-:W-:Y:S04]  /*1090*/  STG.E desc[UR6][R22.64+-0x8], R26 ;  /* 0xfffff81a16007986 */ /* 0x004fe8000c101906 */
[----:B------:R-:W2:Y:S04]  /*10a0*/  LDG.E R28, desc[UR6][R18.64+0x4] ;  /* 0x00000406121c7981 */ /* 0x000ea8000c1e1900 */
[----:B--2---:R-:W-:Y:S04]  /*10b0*/  STG.E desc[UR6][R22.64+-0x4], R28 ;  /* 0xfffffc1c16007986 */ /* 0x004fe8000c101906 */
[----:B------:R-:W2:Y:S01]  /*10c0*/  LDG.E R29, desc[UR6][R18.64+0x8] ;  /* 0x00000806121d7981 */ /* 0x000ea2000c1e1900 */
[----:B------:R-:W-:-:S03]  /*10d0*/  IADD3 R21, PT, PT, R0, 0x18, RZ ;  /* 0x0000001800157810 */ /* 0x000fc60007ffe0ff */
[----:B--2---:R0:W-:Y:S04]  /*10e0*/  STG.E desc[UR6][R22.64], R29 ;  /* 0x0000001d16007986 */ /* 0x0041e8000c101906 */
[----:B0-----:R-:W2:Y:S01]  /*10f0*/  LDG.E R29, desc[UR6][R18.64+0xc] ;  /* 0x00000c06121d7981 */ /* 0x001ea2000c1e1900 */
[----:B------:R-:W-:-:S04]  /*1100*/  IMAD.WIDE R20, R21, 0x4, R16 ;  /* 0x0000000415147825 */ /* 0x000fc800078e0210 */
[----:B------:R-:W-:Y:S01]  /*1110*/  VIADD R25, R27, 0x18 ;  /* 0x000000181b197836 */ /* 0x000fe20000000000 */
[----:B--2---:R0:W-:Y:S04]  /*1120*/  STG.E desc[UR6][R22.64+0x4], R29 ;  /* 0x0000041d16007986 */ /* 0x0041e8000c101906 */
[----:B------:R-:W2:Y:S01]  /*1130*/  LDG.E R26, desc[UR6][R20.64] ;  /* 0x00000006141a7981 */ /* 0x000ea2000c1e1900 */
        /* <DEDUP_REMOVED lines=142> */
[----:B--2---:R-:W-:Y:S04]  /*1a20*/  STG.E desc[UR6][R22.64+0x4], R29 ;  /* 0x0000041d16007986 */ /* 0x004fe8000c101906 */
[----:B------:R-:W2:Y:S01]  /*1a30*/  LDG.E R26, desc[UR6][R20.64] ;  /* 0x00000006141a7981 */ /* 0x000ea2000c1e1900 */
[----:B------:R-:W-:-:S05]  /*1a40*/  IMAD.WIDE R24, R25, 0x4, R14 ;  /* 0x0000000419187825 */ /* 0x000fca00078e020e */
[----:B--2---:R0:W-:Y:S04]  /*1a50*/  STG.E desc[UR6][R24.64+-0x8], R26 ;  /* 0xfffff81a18007986 */ /* 0x0041e8000c101906 */
[----:B------:R-:W2:Y:S04]  /*1a60*/  LDG.E R28, desc[UR6][R20.64+0x4] ;  /* 0x00000406141c7981 */ /* 0x000ea8000c1e1900 */
[----:B--2---:R1:W-:Y:S04]  /*1a70*/  STG.E desc[UR6][R24.64+-0x4], R28 ;  /* 0xfffffc1c18007986 */ /* 0x0043e8000c101906 */
[----:B0-----:R-:W2:Y:S01]  /*1a80*/  LDG.E R26, desc[UR6][R20.64+0x8] ;  /* 0x00000806141a7981 */ /* 0x001ea2000c1e1900 */
[----:B------:R-:W-:-:S03]  /*1a90*/  IADD3 R19, PT, PT, R0, 0x4c, RZ ;  /* 0x0000004c00137810 */ /* 0x000fc60007ffe0ff */
[----:B--2---:R-:W-:Y:S04]  /*1aa0*/  STG.E desc[UR6][R24.64], R26 ;  /* 0x0000001a18007986 */ /* 0x004fe8000c101906 */
[----:B------:R-:W2:Y:S01]  /*1ab0*/  LDG.E R23, desc[UR6][R20.64+0xc] ;  /* 0x00000c0614177981 */ /* 0x000ea2000c1e1900 */
[----:B------:R-:W-:Y:S01]  /*1ac0*/  IMAD.WIDE R18, R19, 0x4, R16 ;  /* 0x0000000413127825 */ /* 0x000fe200078e0210 */
[----:B------:R-:W-:Y:S02]  /*1ad0*/  IADD3 R29, PT, PT, R27, 0x4c, RZ ;  /* 0x0000004c1b1d7810 */ /* 0x000fe40007ffe0ff */
[----:B--2---:R0:W-:Y:S04]  /*1ae0*/  STG.E desc[UR6][R24.64+0x4], R23 ;  /* 0x0000041718007986 */ /* 0x0041e8000c101906 */
[----:B-1----:R-:W2:Y:S01]  /*1af0*/  LDG.E R28, desc[UR6][R18.64] ;  /* 0x00000006121c7981 */ /* 0x002ea2000c1e1900 */
[----:B0-----:R-:W-:-:S05]  /*1b00*/  IMAD.WIDE R22, R29, 0x4, R14 ;  /* 0x000000041d167825 */ /* 0x001fca00078e020e */
[----:B--2---:R0:W-:Y:S04]  /*1b10*/  STG.E desc[UR6][R22.64+-0x8], R28 ;  /* 0xfffff81c16007986 */ /* 0x0041e8000c101906 */
[----:B------:R-:W2:Y:S04]  /*1b20*/  LDG.E R29, desc[UR6][R18.64+0x4] ;  /* 0x00000406121d7981 */ /* 0x000ea8000c1e1900 */
[----:B--2---:R1:W-:Y:S04]  /*1b30*/  STG.E desc[UR6][R22.64+-0x4], R29 ;  /* 0xfffffc1d16007986 */ /* 0x0043e8000c101906 */
[----:B------:R-:W2:Y:S01]  /*1b40*/  LDG.E R26, desc[UR6][R18.64+0x8] ;  /* 0x00000806121a7981 */ /* 0x000ea2000c1e1900 */
[----:B------:R-:W-:-:S03]  /*1b50*/  VIADD R21, R0, 0x50 ;  /* 0x0000005000157836 */ /* 0x000fc60000000000 */
[----:B--2---:R1:W-:Y:S04]  /*1b60*/  STG.E desc[UR6][R22.64], R26 ;  /* 0x0000001a16007986 */ /* 0x0043e8000c101906 */
[----:B0-----:R-:W2:Y:S01]  /*1b70*/  LDG.E R28, desc[UR6][R18.64+0xc] ;  /* 0x00000c06121c7981 */ /* 0x001ea2000c1e1900 */
[----:B------:R-:W-:Y:S01]  /*1b80*/  IMAD.WIDE R16, R21, 0x4, R16 ;  /* 0x0000000415107825 */ /* 0x000fe200078e0210 */
[----:B------:R-:W-:Y:S02]  /*1b90*/  IADD3 R21, PT, PT, R27, 0x50, RZ ;  /* 0x000000501b157810 */ /* 0x000fe40007ffe0ff */
[----:B--2---:R1:W-:Y:S04]  /*1ba0*/  STG.E desc[UR6][R22.64+0x4], R28 ;  /* 0x0000041c16007986 */ /* 0x0043e8000c101906 */
[----:B------:R-:W2:Y:S01]  /*1bb0*/  LDG.E R17, desc[UR6][R16.64] ;  /* 0x0000000610117981 */ /* 0x000ea2000c1e1900 */
[----:B------:R-:W-:-:S05]  /*1bc0*/  IMAD.WIDE R20, R21, 0x4, R14 ;  /* 0x0000000415147825 */ /* 0x000fca00078e020e */
[----:B--2---:R1:W-:Y:S02]  /*1bd0*/  STG.E desc[UR6][R20.64+-0x8], R17 ;  /* 0xfffff81114007986 */ /* 0x0043e4000c101906 */
.L_x_47:
[----:B------:R-:W-:Y:S05]  /*1be0*/  BSYNC.RECONVERGENT B2 ;  /* 0x0000000000027941 */ /* 0x000fea0003800200 */
.L_x_43:
[----:B------:R-:W-:Y:S05]  /*1bf0*/  WARPSYNC.ALL ;  /* 0x0000000000007948 */ /* 0x000fea0003800000 */
[----:B------:R-:W-:-:S04]  /*1c00*/  IADD3 R4, PT, PT, R4, 0x1, RZ ;  /* 0x0000000104047810 */ /* 0x000fc80007ffe0ff */
[----:B------:R-:W-:-:S13]  /*1c10*/  ISETP.NE.AND P0, PT, R4, 0xa, PT ;  /* 0x0000000a0400780c */ /* 0x000fda0003f05270 */
[----:B------:R-:W-:Y:S05]  /*1c20*/  @P0 BRA `(.L_x_71) ;  /* 0xffffffe8000c0947 */ /* 0x000fea000383ffff */
[----:B------:R-:W-:Y:S05]  /*1c30*/  EXIT ;  /* 0x000000000000794d */ /* 0x000fea0003800000 */
.L_x_72:
        /* <DEDUP_REMOVED lines=12> */
.L_x_74:


//--------------------- .nv.shared.reserved.0     --------------------------
	.section	.nv.shared.reserved.0,"aw",@nobits
	.weak		__nv_reservedSMEM_offset_0_alias
	.size		__nv_reservedSMEM_offset_0_alias, 0, 64
	.other		__nv_reservedSMEM_offset_0_alias,@"STO_CUDA_RESERVED_SHARED STV_DEFAULT"
__nv_reservedSMEM_offset_0_alias:
	.zero		0
	.zero		64


//--------------------- .nv.constant0._Z10SolveBoardPiiS_ --------------------------
	.section	.nv.constant0._Z10SolveBoardPiiS_,"a",@progbits
	.sectionflags	@""
	.align	4
.nv.constant0._Z10SolveBoardPiiS_:
	.zero		920


//--------------------- .nv.constant0._Z20GenerateBoardsByCellPiiS_S_ --------------------------
	.section	.nv.constant0._Z20GenerateBoardsByCellPiiS_S_,"a",@progbits
	.sectionflags	@""
	.align	4
.nv.constant0._Z20GenerateBoardsByCellPiiS_S_:
	.zero		928


//--------------------- SYMBOLS --------------------------

	.type		.nv.reservedSmem.offset0,@object
	.size		.nv.reservedSmem.offset0,0x4
	.type		malloc,@function
